// auto-generated by cutlass_sweep.fmha — config: {"arch": "sm_90", "dtype": "bf16", "head_dim": 128, "mask": "residual", "schedule": "pingpong", "tile_kv": 128, "tile_q": 128}
#include "cutlass/cutlass.h"
#include "cute/tensor.hpp"
#include "cutlass/device_kernel.h"
#include "cutlass/kernel_hardware_info.h"
#include "88_hopper_fmha/collective/fmha_fusion.hpp"
#include "88_hopper_fmha/kernel/fmha_kernel_builder.hpp"

using namespace cute;
using Element = cutlass::bfloat16_t;
using TileShape = Shape<_128, _128, _128>;
using StrideQ = cute::tuple<int, _1, cute::tuple<int, int>>;
using StrideK = cute::tuple<int, _1, cute::tuple<int, int>>;
using StrideV = cute::tuple<int, cute::_1, cute::tuple<int, int>>;

using Kernel = typename cutlass::fmha::kernel::FmhaBuilder<
    Element, float, float,
    TileShape, StrideQ, StrideK, StrideV,
    cutlass::fmha::collective::ResidualFusion,
    cutlass::gemm::KernelTmaWarpSpecializedPingpong
  >::Kernel;

auto* _anchor = &cutlass::device_kernel<Kernel>;


// ===== COMPILED SASS (sm_90a) =====

	.target	sm_90a

	.elftype	@"ET_EXEC"


//--------------------- .note.nv.tkinfo           --------------------------
	.section	.note.nv.tkinfo,"",@"SHT_NOTE"
	.sectionflags	@"SHF_NOTE_NV_TKINFO"
	.tkinfo
        /*0018*/ 	.word	0x00000002
        /*0030*/ 	.string	""
        /*0030*/ 	.string	"ptxas"
        /*0030*/ 	.string	"Cuda compilation tools, release 13.0, V13.0.88"
        /*0030*/ 	.string	"Build cuda_13.0.r13.0/compiler.36424714_0"
        /*0030*/ 	.string	"-arch sm_90a -m 64 "



//--------------------- .note.nv.cuinfo           --------------------------
	.section	.note.nv.cuinfo,"",@"SHT_NOTE"
	.sectionflags	@"SHF_NOTE_NV_CUINFO"
        /*0018*/ 	.short	0x0002
        /*001a*/ 	.short	0x005a
        /*001c*/ 	.short	0x0082
	.zero		2


//--------------------- .nv.info                  --------------------------
	.section	.nv.info,"",@"SHT_CUDA_INFO"
	.align	4


	//----- nvinfo : EIATTR_REGCOUNT
	.align		4
        /*0000*/ 	.byte	0x04, 0x2f
        /*0002*/ 	.short	(.L_16 - .L_15)
	.align		4
.L_15:
        /*0004*/ 	.word	index@(_ZN7cutlass13device_kernelINS_4fmha6kernel28FmhaKernelTmaWarpSpecializedINS1_10collective30FmhaMainloopTmaWarpSpecializedINS_10bfloat16_tEffN4cute5tupleIJNS7_1CILi128EEESA_SA_EEENS8_IJiNS9_ILi1EEENS8_IJiiEEEEEESE_SE_NS4_14ResidualFusionEJNS2_6OptionILNS2_3TagE0ENS9_ILb1EEEEENSG_ILSH_2ESI_EEEEENS4_15FmhaFwdEpilogueIS6_fNS8_IJNS9_ILi64EEESA_SA_EEEEENS2_23PersistentTileSchedulerEJSJ_SK_EEEEEvNT_6ParamsE)
        /*0008*/ 	.word	0x000000a8


	//----- nvinfo : EIATTR_FRAME_SIZE
	.align		4
.L_16:
        /*000c*/ 	.byte	0x04, 0x11
        /*000e*/ 	.short	(.L_18 - .L_17)
	.align		4
.L_17:
        /*0010*/ 	.word	index@($__internal_0_$__cuda_sm20_rcp_rn_f32_slowpath)
        /*0014*/ 	.word	0x00000000


	//----- nvinfo : EIATTR_FRAME_SIZE
	.align		4
.L_18:
        /*0018*/ 	.byte	0x04, 0x11
        /*001a*/ 	.short	(.L_20 - .L_19)
	.align		4
.L_19:
        /*001c*/ 	.word	index@(_ZN7cutlass13device_kernelINS_4fmha6kernel28FmhaKernelTmaWarpSpecializedINS1_10collective30FmhaMainloopTmaWarpSpecializedINS_10bfloat16_tEffN4cute5tupleIJNS7_1CILi128EEESA_SA_EEENS8_IJiNS9_ILi1EEENS8_IJiiEEEEEESE_SE_NS4_14ResidualFusionEJNS2_6OptionILNS2_3TagE0ENS9_ILb1EEEEENSG_ILSH_2ESI_EEEEENS4_15FmhaFwdEpilogueIS6_fNS8_IJNS9_ILi64EEESA_SA_EEEEENS2_23PersistentTileSchedulerEJSJ_SK_EEEEEvNT_6ParamsE)
        /*0020*/ 	.word	0x00000000


	//----- nvinfo : EIATTR_MIN_STACK_SIZE
	.align		4
.L_20:
        /*0024*/ 	.byte	0x04, 0x12
        /*0026*/ 	.short	(.L_22 - .L_21)
	.align		4
.L_21:
        /*0028*/ 	.word	index@(_ZN7cutlass13device_kernelINS_4fmha6kernel28FmhaKernelTmaWarpSpecializedINS1_10collective30FmhaMainloopTmaWarpSpecializedINS_10bfloat16_tEffN4cute5tupleIJNS7_1CILi128EEESA_SA_EEENS8_IJiNS9_ILi1EEENS8_IJiiEEEEEESE_SE_NS4_14ResidualFusionEJNS2_6OptionILNS2_3TagE0ENS9_ILb1EEEEENSG_ILSH_2ESI_EEEEENS4_15FmhaFwdEpilogueIS6_fNS8_IJNS9_ILi64EEESA_SA_EEEEENS2_23PersistentTileSchedulerEJSJ_SK_EEEEEvNT_6ParamsE)
        /*002c*/ 	.word	0x00000000
.L_22:


//--------------------- .nv.compat                --------------------------
	.section	.nv.compat,"",@"SHT_CUDA_COMPAT_INFO"
	.align	4
        /*0000*/ 	.byte	0x02, 0x09, 0x01, 0x00, 0x02, 0x02, 0x04, 0x00, 0x02, 0x05, 0x05, 0x00, 0x03, 0x07, 0x01, 0x01
        /*0010*/ 	.byte	0x02, 0x03, 0x01, 0x00, 0x02, 0x06, 0x01, 0x00, 0x04, 0x0b, 0x08, 0x00, 0x00, 0x00, 0x00, 0x00
        /*0020*/ 	.byte	0x00, 0x00, 0x00, 0x00


//--------------------- .nv.info._ZN7cutlass13device_kernelINS_4fmha6kernel28FmhaKernelTmaWarpSpecializedINS1_10collective30FmhaMainloopTmaWarpSpecializedINS_10bfloat16_tEffN4cute5tupleIJNS7_1CILi128EEESA_SA_EEENS8_IJiNS9_ILi1EEENS8_IJiiEEEEEESE_SE_NS4_14ResidualFusionEJNS2_6OptionILNS2_3TagE0ENS9_ILb1EEEEENSG_ILSH_2ESI_EEEEENS4_15FmhaFwdEpilogueIS6_fNS8_IJNS9_ILi64EEESA_SA_EEEEENS2_23PersistentTileSchedulerEJSJ_SK_EEEEEvNT_6ParamsE --------------------------
	.section	.nv.info._ZN7cutlass13device_kernelINS_4fmha6kernel28FmhaKernelTmaWarpSpecializedINS1_10collective30FmhaMainloopTmaWarpSpecializedINS_10bfloat16_tEffN4cute5tupleIJNS7_1CILi128EEESA_SA_EEENS8_IJiNS9_ILi1EEENS8_IJiiEEEEEESE_SE_NS4_14ResidualFusionEJNS2_6OptionILNS2_3TagE0ENS9_ILb1EEEEENSG_ILSH_2ESI_EEEEENS4_15FmhaFwdEpilogueIS6_fNS8_IJNS9_ILi64EEESA_SA_EEEEENS2_23PersistentTileSchedulerEJSJ_SK_EEEEEvNT_6ParamsE,"",@"SHT_CUDA_INFO"
	.sectionflags	@""
	.align	4


	//----- nvinfo : EIATTR_CUDA_API_VERSION
	.align		4
        /*0000*/ 	.byte	0x04, 0x37
        /*0002*/ 	.short	(.L_24 - .L_23)
.L_23:
        /*0004*/ 	.word	0x00000082


	//----- nvinfo : EIATTR_KPARAM_INFO
	.align		4
.L_24:
        /*0008*/ 	.byte	0x04, 0x17
        /*000a*/ 	.short	(.L_26 - .L_25)
.L_25:
        /*000c*/ 	.word	0x00000000
        /*0010*/ 	.short	0x0000
        /*0012*/ 	.short	0x0070
        /*0014*/ 	.byte	0x00, 0xf0, 0x01, 0x20


	//----- nvinfo : EIATTR_SPARSE_MMA_MASK
	.align		4
.L_26:
        /*0018*/ 	.byte	0x03, 0x50
        /*001a*/ 	.short	0x0000


	//----- nvinfo : EIATTR_MAXREG_COUNT
	.align		4
        /*001c*/ 	.byte	0x03, 0x1b
        /*001e*/ 	.short	0x00a8


	//----- nvinfo : EIATTR_NUM_BARRIERS
	.align		4
        /*0020*/ 	.byte	0x02, 0x4c
        /*0022*/ 	.byte	0x02
	.zero		1


	//----- nvinfo : EIATTR_EXTERNS
	.align		4
        /*0024*/ 	.byte	0x04, 0x0f
        /*0026*/ 	.short	(.L_28 - .L_27)


	//   ....[0]....
	.align		4
.L_27:
        /*0028*/ 	.word	index@(__assertfail)


	//----- nvinfo : EIATTR_MERCURY_ISA_VERSION
	.align		4
.L_28:
        /*002c*/ 	.byte	0x03, 0x5f
        /*002e*/ 	.short	0x0101


	//----- nvinfo : EIATTR_INT_WARP_WIDE_INSTR_OFFSETS
	.align		4
        /*0030*/ 	.byte	0x04, 0x31
        /*0032*/ 	.short	(.L_30 - .L_29)


	//   ....[0]....
.L_29:
        /*0034*/ 	.word	0x00000760


	//   ....[1]....
        /*0038*/ 	.word	0x00000770


	//   ....[2]....
        /*003c*/ 	.word	0x00000780


	//   ....[3]....
        /*0040*/ 	.word	0x00000790


	//   ....[4]....
        /*0044*/ 	.word	0x00000800


	//   ....[5]....
        /*0048*/ 	.word	0x000009e0


	//   ....[6]....
        /*004c*/ 	.word	0x00000a90


	//----- nvinfo : EIATTR_COOP_GROUP_MASK_REGIDS
	.align		4
.L_30:
        /*0050*/ 	.byte	0x04, 0x29
        /*0052*/ 	.short	(.L_32 - .L_31)


	//   ....[0]....
.L_31:
        /*0054*/ 	.word	0xffffffff


	//   ....[1]....
        /*0058*/ 	.word	0xffffffff


	//   ....[2]....
        /*005c*/ 	.word	0xffffffff


	//   ....[3]....
        /*0060*/ 	.word	0xffffffff


	//   ....[4]....
        /*0064*/ 	.word	0xffffffff


	//   ....[5]....
        /*0068*/ 	.word	0xffffffff


	//   ....[6]....
        /*006c*/ 	.word	0xffffffff


	//   ....[7]....
        /*0070*/ 	.word	0xffffffff


	//   ....[8]....
        /*0074*/ 	.word	0xffffffff


	//   ....[9]....
        /*0078*/ 	.word	0xffffffff


	//   ....[10]....
        /*007c*/ 	.word	0xffffffff


	//   ....[11]....
        /*0080*/ 	.word	0xffffffff


	//   ....[12]....
        /*0084*/ 	.word	0xffffffff


	//   ....[13]....
        /*0088*/ 	.word	0xffffffff


	//   ....[14]....
        /*008c*/ 	.word	0xffffffff


	//   ....[15]....
        /*0090*/ 	.word	0xffffffff


	//   ....[16]....
        /*0094*/ 	.word	0xffffffff


	//   ....[17]....
        /*0098*/ 	.word	0xffffffff


	//   ....[18]....
        /*009c*/ 	.word	0xffffffff


	//   ....[19]....
        /*00a0*/ 	.word	0xffffffff


	//   ....[20]....
        /*00a4*/ 	.word	0xffffffff


	//   ....[21]....
        /*00a8*/ 	.word	0xffffffff


	//----- nvinfo : EIATTR_COOP_GROUP_INSTR_OFFSETS
	.align		4
.L_32:
        /*00ac*/ 	.byte	0x04, 0x28
        /*00ae*/ 	.short	(.L_34 - .L_33)


	//   ....[0]....
.L_33:
        /*00b0*/ 	.word	0x00000070


	//   ....[1]....
        /*00b4*/ 	.word	0x000000a0


	//   ....[2]....
        /*00b8*/ 	.word	0x000001d0


	//   ....[3]....
        /*00bc*/ 	.word	0x000003e0


	//   ....[4]....
        /*00c0*/ 	.word	0x000005a0


	//   ....[5]....
        /*00c4*/ 	.word	0x00000700


	//   ....[6]....
        /*00c8*/ 	.word	0x00002110


	//   ....[7]....
        /*00cc*/ 	.word	0x000021c0


	//   ....[8]....
        /*00d0*/ 	.word	0x00002a20


	//   ....[9]....
        /*00d4*/ 	.word	0x00002b40


	//   ....[10]....
        /*00d8*/ 	.word	0x00004900


	//   ....[11]....
        /*00dc*/ 	.word	0x00004930


	//   ....[12]....
        /*00e0*/ 	.word	0x000051f0


	//   ....[13]....
        /*00e4*/ 	.word	0x00005330


	//   ....[14]....
        /*00e8*/ 	.word	0x00007ce0


	//   ....[15]....
        /*00ec*/ 	.word	0x00007de0


	//   ....[16]....
        /*00f0*/ 	.word	0x00008740


	//   ....[17]....
        /*00f4*/ 	.word	0x00008850


	//   ....[18]....
        /*00f8*/ 	.word	0x0000a5e0


	//   ....[19]....
        /*00fc*/ 	.word	0x0000a620


	//   ....[20]....
        /*0100*/ 	.word	0x0000a670


	//   ....[21]....
        /*0104*/ 	.word	0x0000a680


	//----- nvinfo : EIATTR_REG_RECONFIG
	.align		4
.L_34:
        /*0108*/ 	.byte	0x01, 0x54
	.zero		2


	//----- nvinfo : EIATTR_SYSCALL_OFFSETS
	.align		4
        /*010c*/ 	.byte	0x04, 0x46
        /*010e*/ 	.short	(.L_36 - .L_35)


	//   ....[0]....
.L_35:
        /*0110*/ 	.word	0x0000b2b0


	//   ....[1]....
        /*0114*/ 	.word	0x0000b410


	//----- nvinfo : EIATTR_MBARRIER_INSTR_OFFSETS
	.align		4
.L_36:
        /*0118*/ 	.byte	0x04, 0x39
        /*011a*/ 	.short	(.L_38 - .L_37)


	//   ....[0]....
.L_37:
        /*011c*/ 	.word	0x00000390
        /*0120*/ 	.word	0x000000ff
        /*0124*/ 	.word	0x00034450
        /*0128*/ 	.short	0x0100
        /*012a*/ 	.byte	0x08
	.zero		1


	//   ....[1]....
        /*012c*/ 	.word	0x000003a0
        /*0130*/ 	.word	0x000000ff
        /*0134*/ 	.word	0x00034460
        /*0138*/ 	.short	0x0100
        /*013a*/ 	.byte	0x08
	.zero		1


	//   ....[2]....
        /*013c*/ 	.word	0x000003b0
        /*0140*/ 	.word	0x000000ff
        /*0144*/ 	.word	0x00034458
        /*0148*/ 	.short	0x0100
        /*014a*/ 	.byte	0x08
	.zero		1


	//   ....[3]....
        /*014c*/ 	.word	0x000003c0
        /*0150*/ 	.word	0x000000ff
        /*0154*/ 	.word	0x00034468
        /*0158*/ 	.short	0x0100
        /*015a*/ 	.byte	0x08
	.zero		1


	//   ....[4]....
        /*015c*/ 	.word	0x000004f0
        /*0160*/ 	.word	0x000000ff
        /*0164*/ 	.word	0x00034400
        /*0168*/ 	.short	0x0100
        /*016a*/ 	.byte	0x08
	.zero		1


	//   ....[5]....
        /*016c*/ 	.word	0x00000500
        /*0170*/ 	.word	0x000000ff
        /*0174*/ 	.word	0x00034428
        /*0178*/ 	.short	0x0100
        /*017a*/ 	.byte	0x08
	.zero		1


	//   ....[6]....
        /*017c*/ 	.word	0x00000510
        /*0180*/ 	.word	0x000000ff
        /*0184*/ 	.word	0x00034408
        /*0188*/ 	.short	0x0100
        /*018a*/ 	.byte	0x08
	.zero		1


	//   ....[7]....
        /*018c*/ 	.word	0x00000520
        /*0190*/ 	.word	0x000000ff
        /*0194*/ 	.word	0x00034430
        /*0198*/ 	.short	0x0100
        /*019a*/ 	.byte	0x08
	.zero		1


	//   ....[8]....
        /*019c*/ 	.word	0x00000530
        /*01a0*/ 	.word	0x000000ff
        /*01a4*/ 	.word	0x00034410
        /*01a8*/ 	.short	0x0100
        /*01aa*/ 	.byte	0x08
	.zero		1


	//   ....[9]....
        /*01ac*/ 	.word	0x00000540
        /*01b0*/ 	.word	0x000000ff
        /*01b4*/ 	.word	0x00034438
        /*01b8*/ 	.short	0x0100
        /*01ba*/ 	.byte	0x08
	.zero		1


	//   ....[10]....
        /*01bc*/ 	.word	0x00000550
        /*01c0*/ 	.word	0x000000ff
        /*01c4*/ 	.word	0x00034418
        /*01c8*/ 	.short	0x0100
        /*01ca*/ 	.byte	0x08
	.zero		1


	//   ....[11]....
        /*01cc*/ 	.word	0x00000560
        /*01d0*/ 	.word	0x000000ff
        /*01d4*/ 	.word	0x00034440
        /*01d8*/ 	.short	0x0100
        /*01da*/ 	.byte	0x08
	.zero		1


	//   ....[12]....
        /*01dc*/ 	.word	0x00000570
        /*01e0*/ 	.word	0x000000ff
        /*01e4*/ 	.word	0x00034420
        /*01e8*/ 	.short	0x0100
        /*01ea*/ 	.byte	0x08
	.zero		1


	//   ....[13]....
        /*01ec*/ 	.word	0x00000580
        /*01f0*/ 	.word	0x000000ff
        /*01f4*/ 	.word	0x00034448
        /*01f8*/ 	.short	0x0100
        /*01fa*/ 	.byte	0x08
	.zero		1


	//   ....[14]....
        /*01fc*/ 	.word	0x000006b0
        /*0200*/ 	.word	0x000000ff
        /*0204*/ 	.word	0x00034470
        /*0208*/ 	.short	0x0100
        /*020a*/ 	.byte	0x08
	.zero		1


	//   ....[15]....
        /*020c*/ 	.word	0x000006c0
        /*0210*/ 	.word	0x000000ff
        /*0214*/ 	.word	0x00034480
        /*0218*/ 	.short	0x0100
        /*021a*/ 	.byte	0x08
	.zero		1


	//   ....[16]....
        /*021c*/ 	.word	0x000006d0
        /*0220*/ 	.word	0x000000ff
        /*0224*/ 	.word	0x00034478
        /*0228*/ 	.short	0x0100
        /*022a*/ 	.byte	0x08
	.zero		1


	//   ....[17]....
        /*022c*/ 	.word	0x000006e0
        /*0230*/ 	.word	0x000000ff
        /*0234*/ 	.word	0x00034488
        /*0238*/ 	.short	0x0100
        /*023a*/ 	.byte	0x08
	.zero		1


	//   ....[18]....
        /*023c*/ 	.word	0x00000820
        /*0240*/ 	.word	0x000000ff
        /*0244*/ 	.word	0x00034490
        /*0248*/ 	.short	0x0100
        /*024a*/ 	.byte	0x06
	.zero		1


	//   ....[19]....
        /*024c*/ 	.word	0x00000830
        /*0250*/ 	.word	0x000000ff
        /*0254*/ 	.word	0x00034498
        /*0258*/ 	.short	0x0100
        /*025a*/ 	.byte	0x06
	.zero		1


	//   ....[20]....
        /*025c*/ 	.word	0x00000840
        /*0260*/ 	.word	0x000000ff
        /*0264*/ 	.word	0x000344a0
        /*0268*/ 	.short	0x0100
        /*026a*/ 	.byte	0x06
	.zero		1


	//   ....[21]....
        /*026c*/ 	.word	0x00000850
        /*0270*/ 	.word	0x000000ff
        /*0274*/ 	.word	0x000344a8
        /*0278*/ 	.short	0x0100
        /*027a*/ 	.byte	0x06
	.zero		1


	//   ....[22]....
        /*027c*/ 	.word	0x00000950
        /*0280*/ 	.word	0x000000ff
        /*0284*/ 	.word	0x000344c0
        /*0288*/ 	.short	0x0100
        /*028a*/ 	.byte	0x08
	.zero		1


	//   ....[23]....
        /*028c*/ 	.word	0x00000960
        /*0290*/ 	.word	0x000000ff
        /*0294*/ 	.word	0x000344e0
        /*0298*/ 	.short	0x0100
        /*029a*/ 	.byte	0x08
	.zero		1


	//   ....[24]....
        /*029c*/ 	.word	0x00000970
        /*02a0*/ 	.word	0x000000ff
        /*02a4*/ 	.word	0x000344c8
        /*02a8*/ 	.short	0x0100
        /*02aa*/ 	.byte	0x08
	.zero		1


	//   ....[25]....
        /*02ac*/ 	.word	0x00000980
        /*02b0*/ 	.word	0x000000ff
        /*02b4*/ 	.word	0x000344e8
        /*02b8*/ 	.short	0x0100
        /*02ba*/ 	.byte	0x08
	.zero		1


	//   ....[26]....
        /*02bc*/ 	.word	0x00000990
        /*02c0*/ 	.word	0x000000ff
        /*02c4*/ 	.word	0x000344d0
        /*02c8*/ 	.short	0x0100
        /*02ca*/ 	.byte	0x08
	.zero		1


	//   ....[27]....
        /*02cc*/ 	.word	0x000009a0
        /*02d0*/ 	.word	0x000000ff
        /*02d4*/ 	.word	0x000344f0
        /*02d8*/ 	.short	0x0100
        /*02da*/ 	.byte	0x08
	.zero		1


	//   ....[28]....
        /*02dc*/ 	.word	0x000009b0
        /*02e0*/ 	.word	0x000000ff
        /*02e4*/ 	.word	0x000344d8
        /*02e8*/ 	.short	0x0100
        /*02ea*/ 	.byte	0x08
	.zero		1


	//   ....[29]....
        /*02ec*/ 	.word	0x000009c0
        /*02f0*/ 	.word	0x000000ff
        /*02f4*/ 	.word	0x000344f8
        /*02f8*/ 	.short	0x0100
        /*02fa*/ 	.byte	0x08
	.zero		1


	//   ....[30]....
        /*02fc*/ 	.word	0x00000ac0
        /*0300*/ 	.word	0x000000ff
        /*0304*/ 	.word	0x000344b0
        /*0308*/ 	.short	0x0100
        /*030a*/ 	.byte	0x06
	.zero		1


	//   ....[31]....
        /*030c*/ 	.word	0x00001250
        /*0310*/ 	.word	0x000000ff
        /*0314*/ 	.word	0x00034450
        /*0318*/ 	.short	0x010a
        /*031a*/ 	.byte	0x04
	.zero		1


	//   ....[32]....
        /*031c*/ 	.word	0x00001300
        /*0320*/ 	.word	0x000000ff
        /*0324*/ 	.word	0x00034400
        /*0328*/ 	.short	0x010a
        /*032a*/ 	.byte	0x38
	.zero		1


	//   ....[33]....
        /*032c*/ 	.word	0x00001320
        /*0330*/ 	.word	0x000000ff
        /*0334*/ 	.word	0xfffffff8
        /*0338*/ 	.short	0x010a
        /*033a*/ 	.byte	0x28
	.zero		1


	//   ....[34]....
        /*033c*/ 	.word	0x00003cb0
        /*0340*/ 	.word	0x0000001a
        /*0344*/ 	.word	0x00000000
        /*0348*/ 	.short	0x0101
        /*034a*/ 	.byte	0x33
	.zero		1


	//   ....[35]....
        /*034c*/ 	.word	0x00003f00
        /*0350*/ 	.word	0x000000ff
        /*0354*/ 	.word	0x00034400
        /*0358*/ 	.short	0x010a
        /*035a*/ 	.byte	0x06
	.zero		1


	//   ....[36]....
        /*035c*/ 	.word	0x00004220
        /*0360*/ 	.word	0x000000ff
        /*0364*/ 	.word	0x00000000
        /*0368*/ 	.short	0x0101
        /*036a*/ 	.byte	0x38
	.zero		1


	//   ....[37]....
        /*036c*/ 	.word	0x000043a0
        /*0370*/ 	.word	0x000000ff
        /*0374*/ 	.word	0x00034400
        /*0378*/ 	.short	0x010a
        /*037a*/ 	.byte	0x06
	.zero		1


	//   ....[38]....
        /*037c*/ 	.word	0x000064c0
        /*0380*/ 	.word	0x000000ff
        /*0384*/ 	.word	0x00034400
        /*0388*/ 	.short	0x010a
        /*038a*/ 	.byte	0x06
	.zero		1


	//   ....[39]....
        /*038c*/ 	.word	0x00006aa0
        /*0390*/ 	.word	0x000000ff
        /*0394*/ 	.word	0x00034400
        /*0398*/ 	.short	0x010a
        /*039a*/ 	.byte	0x06
	.zero		1


	//   ....[40]....
        /*039c*/ 	.word	0x00006db0
        /*03a0*/ 	.word	0x000000ff
        /*03a4*/ 	.word	0x00000000
        /*03a8*/ 	.short	0x0101
        /*03aa*/ 	.byte	0x06
	.zero		1


	//   ....[41]....
        /*03ac*/ 	.word	0x00006e60
        /*03b0*/ 	.word	0x000000ff
        /*03b4*/ 	.word	0x00000000
        /*03b8*/ 	.short	0x0101
        /*03ba*/ 	.byte	0x06
	.zero		1


	//   ....[42]....
        /*03bc*/ 	.word	0x00007010
        /*03c0*/ 	.word	0x000000ff
        /*03c4*/ 	.word	0x00034400
        /*03c8*/ 	.short	0x010a
        /*03ca*/ 	.byte	0x06
	.zero		1


	//   ....[43]....
        /*03cc*/ 	.word	0x00009990
        /*03d0*/ 	.word	0x000000ff
        /*03d4*/ 	.word	0x00034400
        /*03d8*/ 	.short	0x010a
        /*03da*/ 	.byte	0x06
	.zero		1


	//   ....[44]....
        /*03dc*/ 	.word	0x00009fc0
        /*03e0*/ 	.word	0x000000ff
        /*03e4*/ 	.word	0x00034400
        /*03e8*/ 	.short	0x010a
        /*03ea*/ 	.byte	0x06
	.zero		1


	//   ....[45]....
        /*03ec*/ 	.word	0x0000a2d0
        /*03f0*/ 	.word	0x000000ff
        /*03f4*/ 	.word	0x00000000
        /*03f8*/ 	.short	0x0101
        /*03fa*/ 	.byte	0x06
	.zero		1


	//   ....[46]....
        /*03fc*/ 	.word	0x0000a380
        /*0400*/ 	.word	0x000000ff
        /*0404*/ 	.word	0x00000000
        /*0408*/ 	.short	0x0101
        /*040a*/ 	.byte	0x06
	.zero		1


	//   ....[47]....
        /*040c*/ 	.word	0x0000a530
        /*0410*/ 	.word	0x000000ff
        /*0414*/ 	.word	0x00000000
        /*0418*/ 	.short	0x0101
        /*041a*/ 	.byte	0x04
	.zero		1


	//   ....[48]....
        /*041c*/ 	.word	0x0000a5b0
        /*0420*/ 	.word	0x000000ff
        /*0424*/ 	.word	0x00000000
        /*0428*/ 	.short	0x0101
        /*042a*/ 	.byte	0x33
	.zero		1


	//   ....[49]....
        /*042c*/ 	.word	0x0000ac30
        /*0430*/ 	.word	0x000000ff
        /*0434*/ 	.word	0x00000008
        /*0438*/ 	.short	0x010a
        /*043a*/ 	.byte	0x28
	.zero		1


	//   ....[50]....
        /*043c*/ 	.word	0x0000c2b0
        /*0440*/ 	.word	0x00000000
        /*0444*/ 	.word	0x00034490
        /*0448*/ 	.short	0x0101
        /*044a*/ 	.byte	0x2d
	.zero		1


	//   ....[51]....
        /*044c*/ 	.word	0x0000c670
        /*0450*/ 	.word	0x00000007
        /*0454*/ 	.word	0x00034460
        /*0458*/ 	.short	0x010a
        /*045a*/ 	.byte	0x3f
	.zero		1


	//   ....[52]....
        /*045c*/ 	.word	0x0000c940
        /*0460*/ 	.word	0x00000007
        /*0464*/ 	.word	0x000344b0
        /*0468*/ 	.short	0x0101
        /*046a*/ 	.byte	0x3f
	.zero		1


	//   ....[53]....
        /*046c*/ 	.word	0x0000c950
        /*0470*/ 	.word	0x00000007
        /*0474*/ 	.word	0x000344b0
        /*0478*/ 	.short	0x010a
        /*047a*/ 	.byte	0x3f
	.zero		1


	//   ....[54]....
        /*047c*/ 	.word	0x0000c9f0
        /*0480*/ 	.word	0x00000004
        /*0484*/ 	.word	0x00034460
        /*0488*/ 	.short	0x010a
        /*048a*/ 	.byte	0x3f
	.zero		1


	//   ....[55]....
        /*048c*/ 	.word	0x0000cfb0
        /*0490*/ 	.word	0x00000008
        /*0494*/ 	.word	0x00034428
        /*0498*/ 	.short	0x010a
        /*049a*/ 	.byte	0x3f
	.zero		1


	//   ....[56]....
        /*049c*/ 	.word	0x0000d280
        /*04a0*/ 	.word	0x00000004
        /*04a4*/ 	.word	0x000344b0
        /*04a8*/ 	.short	0x0101
        /*04aa*/ 	.byte	0x3f
	.zero		1


	//   ....[57]....
        /*04ac*/ 	.word	0x0000d290
        /*04b0*/ 	.word	0x00000004
        /*04b4*/ 	.word	0x000344b0
        /*04b8*/ 	.short	0x010a
        /*04ba*/ 	.byte	0x3f
	.zero		1


	//   ....[58]....
        /*04bc*/ 	.word	0x0000d340
        /*04c0*/ 	.word	0x00000007
        /*04c4*/ 	.word	0x00034428
        /*04c8*/ 	.short	0x010a
        /*04ca*/ 	.byte	0x3f
	.zero		1


	//   ....[59]....
        /*04cc*/ 	.word	0x0000d6a0
        /*04d0*/ 	.word	0x00000007
        /*04d4*/ 	.word	0x00034428
        /*04d8*/ 	.short	0x010a
        /*04da*/ 	.byte	0x3f
	.zero		1


	//   ....[60]....
        /*04dc*/ 	.word	0x0000d980
        /*04e0*/ 	.word	0x00000007
        /*04e4*/ 	.word	0x00034428
        /*04e8*/ 	.short	0x010a
        /*04ea*/ 	.byte	0x3f
	.zero		1


	//   ....[61]....
        /*04ec*/ 	.word	0x0000dcb0
        /*04f0*/ 	.word	0x00000003
        /*04f4*/ 	.word	0x00034450
        /*04f8*/ 	.short	0x010a
        /*04fa*/ 	.byte	0x3f
	.zero		1


	//   ....[62]....
        /*04fc*/ 	.word	0x0000dd10
        /*0500*/ 	.word	0x00000005
        /*0504*/ 	.word	0x00034400
        /*0508*/ 	.short	0x010a
        /*050a*/ 	.byte	0x3f
	.zero		1


	//   ....[63]....
        /*050c*/ 	.word	0x0000dd70
        /*0510*/ 	.word	0x00000000
        /*0514*/ 	.word	0xfffffff8
        /*0518*/ 	.short	0x010a
        /*051a*/ 	.byte	0x3f
	.zero		1


	//   ....[64]....
        /*051c*/ 	.word	0x0000ddd0
        /*0520*/ 	.word	0x00000009
        /*0524*/ 	.word	0x00034400
        /*0528*/ 	.short	0x010a
        /*052a*/ 	.byte	0x3f
	.zero		1


	//   ....[65]....
        /*052c*/ 	.word	0x0000de30
        /*0530*/ 	.word	0x00000006
        /*0534*/ 	.word	0x00034400
        /*0538*/ 	.short	0x010a
        /*053a*/ 	.byte	0x3f
	.zero		1


	//   ....[66]....
        /*053c*/ 	.word	0x0000de90
        /*0540*/ 	.word	0x00000008
        /*0544*/ 	.word	0x00034400
        /*0548*/ 	.short	0x010a
        /*054a*/ 	.byte	0x3f
	.zero		1


	//   ....[67]....
        /*054c*/ 	.word	0x0000def0
        /*0550*/ 	.word	0x00000006
        /*0554*/ 	.word	0x00034400
        /*0558*/ 	.short	0x010a
        /*055a*/ 	.byte	0x3f
	.zero		1


	//   ....[68]....
        /*055c*/ 	.word	0x0000df50
        /*0560*/ 	.word	0x00000009
        /*0564*/ 	.word	0x00034400
        /*0568*/ 	.short	0x010a
        /*056a*/ 	.byte	0x3f
	.zero		1


	//   ....[69]....
        /*056c*/ 	.word	0x0000dfb0
        /*0570*/ 	.word	0x00000003
        /*0574*/ 	.word	0x00000008
        /*0578*/ 	.short	0x010a
        /*057a*/ 	.byte	0x3f
	.zero		1


	//   ....[70]....
        /*057c*/ 	.word	0x0000e080
        /*0580*/ 	.word	0x00000007
        /*0584*/ 	.word	0x00034460
        /*0588*/ 	.short	0x010a
        /*058a*/ 	.byte	0x3f
	.zero		1


	//   ....[71]....
        /*058c*/ 	.word	0x0000e0d0
        /*0590*/ 	.word	0x00000007
        /*0594*/ 	.word	0x000344b0
        /*0598*/ 	.short	0x010a
        /*059a*/ 	.byte	0x3f
	.zero		1


	//   ....[72]....
        /*059c*/ 	.word	0x0000e120
        /*05a0*/ 	.word	0x00000004
        /*05a4*/ 	.word	0x00034460
        /*05a8*/ 	.short	0x010a
        /*05aa*/ 	.byte	0x3f
	.zero		1


	//   ....[73]....
        /*05ac*/ 	.word	0x0000e1f0
        /*05b0*/ 	.word	0x00000008
        /*05b4*/ 	.word	0x00034428
        /*05b8*/ 	.short	0x010a
        /*05ba*/ 	.byte	0x3f
	.zero		1


	//   ....[74]....
        /*05bc*/ 	.word	0x0000e240
        /*05c0*/ 	.word	0x00000004
        /*05c4*/ 	.word	0x000344b0
        /*05c8*/ 	.short	0x010a
        /*05ca*/ 	.byte	0x3f
	.zero		1


	//   ....[75]....
        /*05cc*/ 	.word	0x0000e290
        /*05d0*/ 	.word	0x00000007
        /*05d4*/ 	.word	0x00034428
        /*05d8*/ 	.short	0x010a
        /*05da*/ 	.byte	0x3f
	.zero		1


	//   ....[76]....
        /*05dc*/ 	.word	0x0000e2e0
        /*05e0*/ 	.word	0x00000007
        /*05e4*/ 	.word	0x00034428
        /*05e8*/ 	.short	0x010a
        /*05ea*/ 	.byte	0x3f
	.zero		1


	//   ....[77]....
        /*05ec*/ 	.word	0x0000e330
        /*05f0*/ 	.word	0x00000007
        /*05f4*/ 	.word	0x00034428
        /*05f8*/ 	.short	0x010a
        /*05fa*/ 	.byte	0x3f
	.zero		1


	//----- nvinfo : EIATTR_NUM_MBARRIERS
	.align		4
.L_38:
        /*05fc*/ 	.byte	0x03, 0x38
        /*05fe*/ 	.short	0x001f


	//----- nvinfo : EIATTR_EXIT_INSTR_OFFSETS
	.align		4
        /*0600*/ 	.byte	0x04, 0x1c
        /*0602*/ 	.short	(.L_40 - .L_39)


	//   ....[0]....
.L_39:
        /*0604*/ 	.word	0x00000b20


	//   ....[1]....
        /*0608*/ 	.word	0x00000b90


	//   ....[2]....
        /*060c*/ 	.word	0x0000c2e0


	//   ....[3]....
        /*0610*/ 	.word	0x0000c340


	//   ....[4]....
        /*0614*/ 	.word	0x0000c370


	//   ....[5]....
        /*0618*/ 	.word	0x0000ccb0


	//   ....[6]....
        /*061c*/ 	.word	0x0000cce0


	//   ....[7]....
        /*0620*/ 	.word	0x0000dc90


	//----- nvinfo : EIATTR_MAX_THREADS
	.align		4
.L_40:
        /*0624*/ 	.byte	0x04, 0x05
        /*0626*/ 	.short	(.L_42 - .L_41)
.L_41:
        /*0628*/ 	.word	0x00000180
        /*062c*/ 	.word	0x00000001
        /*0630*/ 	.word	0x00000001


	//----- nvinfo : EIATTR_CRS_STACK_SIZE
	.align		4
.L_42:
        /*0634*/ 	.byte	0x04, 0x1e
        /*0636*/ 	.short	(.L_44 - .L_43)
.L_43:
        /*0638*/ 	.word	0x00000000


	//----- nvinfo : EIATTR_CBANK_PARAM_SIZE
	.align		4
.L_44:
        /*063c*/ 	.byte	0x03, 0x19
        /*063e*/ 	.short	0x0870


	//----- nvinfo : EIATTR_PARAM_CBANK
	.align		4
        /*0640*/ 	.byte	0x04, 0x0a
        /*0642*/ 	.short	(.L_46 - .L_45)
	.align		4
.L_45:
        /*0644*/ 	.word	index@(.nv.constant0._ZN7cutlass13device_kernelINS_4fmha6kernel28FmhaKernelTmaWarpSpecializedINS1_10collective30FmhaMainloopTmaWarpSpecializedINS_10bfloat16_tEffN4cute5tupleIJNS7_1CILi128EEESA_SA_EEENS8_IJiNS9_ILi1EEENS8_IJiiEEEEEESE_SE_NS4_14ResidualFusionEJNS2_6OptionILNS2_3TagE0ENS9_ILb1EEEEENSG_ILSH_2ESI_EEEEENS4_15FmhaFwdEpilogueIS6_fNS8_IJNS9_ILi64EEESA_SA_EEEEENS2_23PersistentTileSchedulerEJSJ_SK_EEEEEvNT_6ParamsE)
        /*0648*/ 	.short	0x0210
        /*064a*/ 	.short	0x0870


	//----- nvinfo : EIATTR_SW_WAR
	.align		4
.L_46:
        /*064c*/ 	.byte	0x04, 0x36
        /*064e*/ 	.short	(.L_48 - .L_47)
.L_47:
        /*0650*/ 	.word	0x00000008
.L_48:


//--------------------- .nv.callgraph             --------------------------
	.section	.nv.callgraph,"",@"SHT_CUDA_CALLGRAPH"
	.align	4
	.sectionentsize	8
	.align		4
        /*0000*/ 	.word	0x00000000
	.align		4
        /*0004*/ 	.word	0xffffffff
	.align		4
        /*0008*/ 	.word	index@(_ZN7cutlass13device_kernelINS_4fmha6kernel28FmhaKernelTmaWarpSpecializedINS1_10collective30FmhaMainloopTmaWarpSpecializedINS_10bfloat16_tEffN4cute5tupleIJNS7_1CILi128EEESA_SA_EEENS8_IJiNS9_ILi1EEENS8_IJiiEEEEEESE_SE_NS4_14ResidualFusionEJNS2_6OptionILNS2_3TagE0ENS9_ILb1EEEEENSG_ILSH_2ESI_EEEEENS4_15FmhaFwdEpilogueIS6_fNS8_IJNS9_ILi64EEESA_SA_EEEEENS2_23PersistentTileSchedulerEJSJ_SK_EEEEEvNT_6ParamsE)
	.align		4
        /*000c*/ 	.word	index@(__assertfail)
	.align		4
        /*0010*/ 	.word	0x00000000
	.align		4
        /*0014*/ 	.word	0xfffffffe
	.align		4
        /*0018*/ 	.word	0x00000000
	.align		4
        /*001c*/ 	.word	0xfffffffd
	.align		4
        /*0020*/ 	.word	0x00000000
	.align		4
        /*0024*/ 	.word	0xfffffffc


//--------------------- .nv.constant4             --------------------------
	.section	.nv.constant4,"a",@progbits
	.align	8
	.align		8
.nv.constant4:
        /*0000*/ 	.dword	__assertfail
	.align		8
        /*0008*/ 	.dword	__unnamed_1
	.align		8
        /*0010*/ 	.dword	__unnamed_2
	.align		8
        /*0018*/ 	.dword	_ZN39_INTERNAL_9a3798b0_4_k_cu_ff276038_37984cuda3std3__45__cpo5beginE
	.align		8
        /*0020*/ 	.dword	_ZN39_INTERNAL_9a3798b0_4_k_cu_ff276038_37984cuda3std3__45__cpo3endE
	.align		8
        /*0028*/ 	.dword	_ZN39_INTERNAL_9a3798b0_4_k_cu_ff276038_37984cuda3std3__45__cpo6cbeginE
	.align		8
        /*0030*/ 	.dword	_ZN39_INTERNAL_9a3798b0_4_k_cu_ff276038_37984cuda3std3__45__cpo4cendE
	.align		8
        /*0038*/ 	.dword	_ZN39_INTERNAL_9a3798b0_4_k_cu_ff276038_37984cuda3std3__441_GLOBAL__N__9a3798b0_4_k_cu_ff276038_37986ignoreE
	.align		8
        /*0040*/ 	.dword	_ZN39_INTERNAL_9a3798b0_4_k_cu_ff276038_37984cuda3std3__419piecewise_constructE
	.align		8
        /*0048*/ 	.dword	_ZN39_INTERNAL_9a3798b0_4_k_cu_ff276038_37984cuda3std3__48in_placeE
	.align		8
        /*0050*/ 	.dword	_ZN39_INTERNAL_9a3798b0_4_k_cu_ff276038_37984cuda3std6ranges3__45__cpo4swapE
	.align		8
        /*0058*/ 	.dword	_ZN39_INTERNAL_9a3798b0_4_k_cu_ff276038_37984cuda3std6ranges3__45__cpo9iter_moveE
	.align		8
        /*0060*/ 	.dword	_ZN39_INTERNAL_9a3798b0_4_k_cu_ff276038_37984cute7productE
	.align		8
        /*0068*/ 	.dword	_ZN39_INTERNAL_9a3798b0_4_k_cu_ff276038_37984cute1_E
	.align		8
        /*0070*/ 	.dword	$str$24
	.align		8
        /*0078*/ 	.dword	$str$25


//--------------------- .text._ZN7cutlass13device_kernelINS_4fmha6kernel28FmhaKernelTmaWarpSpecializedINS1_10collective30FmhaMainloopTmaWarpSpecializedINS_10bfloat16_tEffN4cute5tupleIJNS7_1CILi128EEESA_SA_EEENS8_IJiNS9_ILi1EEENS8_IJiiEEEEEESE_SE_NS4_14ResidualFusionEJNS2_6OptionILNS2_3TagE0ENS9_ILb1EEEEENSG_ILSH_2ESI_EEEEENS4_15FmhaFwdEpilogueIS6_fNS8_IJNS9_ILi64EEESA_SA_EEEEENS2_23PersistentTileSchedulerEJSJ_SK_EEEEEvNT_6ParamsE --------------------------
	.section	.text._ZN7cutlass13device_kernelINS_4fmha6kernel28FmhaKernelTmaWarpSpecializedINS1_10collective30FmhaMainloopTmaWarpSpecializedINS_10bfloat16_tEffN4cute5tupleIJNS7_1CILi128EEESA_SA_EEENS8_IJiNS9_ILi1EEENS8_IJiiEEEEEESE_SE_NS4_14ResidualFusionEJNS2_6OptionILNS2_3TagE0ENS9_ILb1EEEEENSG_ILSH_2ESI_EEEEENS4_15FmhaFwdEpilogueIS6_fNS8_IJNS9_ILi64EEESA_SA_EEEEENS2_23PersistentTileSchedulerEJSJ_SK_EEEEEvNT_6ParamsE,"ax",@progbits
	.align	128
.text._ZN7cutlass13device_kernelINS_4fmha6kernel28FmhaKernelTmaWarpSpecializedINS1_10collective30FmhaMainloopTmaWarpSpecializedINS_10bfloat16_tEffN4cute5tupleIJNS7_1CILi128EEESA_SA_EEENS8_IJiNS9_ILi1EEENS8_IJiiEEEEEESE_SE_NS4_14ResidualFusionEJNS2_6OptionILNS2_3TagE0ENS9_ILb1EEEEENSG_ILSH_2ESI_EEEEENS4_15FmhaFwdEpilogueIS6_fNS8_IJNS9_ILi64EEESA_SA_EEEEENS2_23PersistentTileSchedulerEJSJ_SK_EEEEEvNT_6ParamsE:
        .type           _ZN7cutlass13device_kernelINS_4fmha6kernel28FmhaKernelTmaWarpSpecializedINS1_10collective30FmhaMainloopTmaWarpSpecializedINS_10bfloat16_tEffN4cute5tupleIJNS7_1CILi128EEESA_SA_EEENS8_IJiNS9_ILi1EEENS8_IJiiEEEEEESE_SE_NS4_14ResidualFusionEJNS2_6OptionILNS2_3TagE0ENS9_ILb1EEEEENSG_ILSH_2ESI_EEEEENS4_15FmhaFwdEpilogueIS6_fNS8_IJNS9_ILi64EEESA_SA_EEEEENS2_23PersistentTileSchedulerEJSJ_SK_EEEEEvNT_6ParamsE,@function
        .size           _ZN7cutlass13device_kernelINS_4fmha6kernel28FmhaKernelTmaWarpSpecializedINS1_10collective30FmhaMainloopTmaWarpSpecializedINS_10bfloat16_tEffN4cute5tupleIJNS7_1CILi128EEESA_SA_EEENS8_IJiNS9_ILi1EEENS8_IJiiEEEEEESE_SE_NS4_14ResidualFusionEJNS2_6OptionILNS2_3TagE0ENS9_ILb1EEEEENSG_ILSH_2ESI_EEEEENS4_15FmhaFwdEpilogueIS6_fNS8_IJNS9_ILi64EEESA_SA_EEEEENS2_23PersistentTileSchedulerEJSJ_SK_EEEEEvNT_6ParamsE,(.L_x_149 - _ZN7cutlass13device_kernelINS_4fmha6kernel28FmhaKernelTmaWarpSpecializedINS1_10collective30FmhaMainloopTmaWarpSpecializedINS_10bfloat16_tEffN4cute5tupleIJNS7_1CILi128EEESA_SA_EEENS8_IJiNS9_ILi1EEENS8_IJiiEEEEEESE_SE_NS4_14ResidualFusionEJNS2_6OptionILNS2_3TagE0ENS9_ILb1EEEEENSG_ILSH_2ESI_EEEEENS4_15FmhaFwdEpilogueIS6_fNS8_IJNS9_ILi64EEESA_SA_EEEEENS2_23PersistentTileSchedulerEJSJ_SK_EEEEEvNT_6ParamsE)
        .other          _ZN7cutlass13device_kernelINS_4fmha6kernel28FmhaKernelTmaWarpSpecializedINS1_10collective30FmhaMainloopTmaWarpSpecializedINS_10bfloat16_tEffN4cute5tupleIJNS7_1CILi128EEESA_SA_EEENS8_IJiNS9_ILi1EEENS8_IJiiEEEEEESE_SE_NS4_14ResidualFusionEJNS2_6OptionILNS2_3TagE0ENS9_ILb1EEEEENSG_ILSH_2ESI_EEEEENS4_15FmhaFwdEpilogueIS6_fNS8_IJNS9_ILi64EEESA_SA_EEEEENS2_23PersistentTileSchedulerEJSJ_SK_EEEEEvNT_6ParamsE,@"STO_CUDA_ENTRY STV_DEFAULT"
_ZN7cutlass13device_kernelINS_4fmha6kernel28FmhaKernelTmaWarpSpecializedINS1_10collective30FmhaMainloopTmaWarpSpecializedINS_10bfloat16_tEffN4cute5tupleIJNS7_1CILi128EEESA_SA_EEENS8_IJiNS9_ILi1EEENS8_IJiiEEEEEESE_SE_NS4_14ResidualFusionEJNS2_6OptionILNS2_3TagE0ENS9_ILb1EEEEENSG_ILSH_2ESI_EEEEENS4_15FmhaFwdEpilogueIS6_fNS8_IJNS9_ILi64EEESA_SA_EEEEENS2_23PersistentTileSchedulerEJSJ_SK_EEEEEvNT_6ParamsE:
[----:B------:R-:W1:Y:S01]  /*0000*/  LDC R1, c[0x0][0x28] ;  /* 0x00000a00ff017b82 */ /* 0x000e620000000800 */
[----:B------:R-:W2:Y:S07]  /*0010*/  S2R R2, SR_TID.X ;  /* 0x0000000000027919 */ /* 0x000eae0000002100 */
[----:B------:R-:W3:Y:S01]  /*0020*/  S2UR UR6, SR_CTAID.X ;  /* 0x00000000000679c3 */ /* 0x000ee20000002500 */
[----:B------:R-:W-:Y:S01]  /*0030*/  ELECT P1, URZ, PT ;  /* 0x00000000003f782f */ /* 0x000fe20003820000 */
[----:B------:R-:W-:Y:S01]  /*0040*/  BSSY B0, `(.L_x_0) ;  /* 0x0000018000007945 */ /* 0x000fe20003800000 */
[----:B---3--:R-:W-:-:S02]  /*0050*/  MOV R17, UR6 ;  /* 0x0000000600117c02 */ /* 0x008fc40008000f00 */
[----:B--2---:R-:W-:-:S05]  /*0060*/  SHF.R.U32.HI R0, RZ, 0x5, R2 ;  /* 0x00000005ff007819 */ /* 0x004fca0000011602 */
[----:B------:R-:W2:Y:S02]  /*0070*/  SHFL.IDX PT, R3, R0, RZ, 0x1f ;  /* 0x00001fff00037589 */ /* 0x000ea400000e0000 */
[----:B--2---:R-:W-:Y:S02]  /*0080*/  R2UR UR4, R3 ;  /* 0x00000000030472ca */ /* 0x004fe400000e0000 */
[----:B------:R-:W-:-:S06]  /*0090*/  SHF.R.U32.HI R3, RZ, 0x7, R2 ;  /* 0x00000007ff037819 */ /* 0x000fcc0000011602 */
[----:B------:R-:W2:Y:S05]  /*00a0*/  SHFL.IDX PT, R3, R3, RZ, 0x1f ;  /* 0x00001fff03037589 */ /* 0x000eaa00000e0000 */
[----:B------:R-:W-:Y:S02]  /*00b0*/  USHF.R.S32.HI UR5, URZ, 0x1f, UR4 ;  /* 0x0000001f3f057899 */ /* 0x000fe40008011404 */
[----:B------:R-:W-:Y:S02]  /*00c0*/  ISETP.EQ.AND P2, PT, RZ, UR4, P1 ;  /* 0x00000004ff007c0c */ /* 0x000fe40008f42270 */
[----:B------:R-:W-:-:S04]  /*00d0*/  ULEA.HI UR5, UR5, UR4, URZ, 0x2 ;  /* 0x0000000405057291 */ /* 0x000fc8000f8f103f */
[----:B------:R-:W-:-:S04]  /*00e0*/  ULOP3.LUT UR5, UR5, 0xfffffffc, URZ, 0xc0, !UPT ;  /* 0xfffffffc05057892 */ /* 0x000fc8000f8ec03f */
[----:B------:R-:W-:-:S03]  /*00f0*/  UIADD3 UR5, UR4, -UR5, URZ ;  /* 0x8000000504057290 */ /* 0x000fc6000fffe03f */
[----:B-1----:R-:W-:Y:S09]  /*0100*/  @!P2 BRA `(.L_x_1) ;  /* 0x00000000002ca947 */ /* 0x002ff20003800000 */
[----:B------:R-:W-:Y:S02]  /*0110*/  ULDC.64 UR6, c[0x0][0x198] ;  /* 0x0000660000067ab9 */ /* 0x000fe40000000a00 */
[----:B------:R-:W-:Y:S02]  /*0120*/  UIADD3 UR8, UP0, UR6, 0xf0, URZ ;  /* 0x000000f006087890 */ /* 0x000fe4000ff1e03f */
[----:B------:R-:W-:Y:S02]  /*0130*/  UIADD3 UR10, UP1, UR6, 0x1f0, URZ ;  /* 0x000001f0060a7890 */ /* 0x000fe4000ff3e03f */
[----:B------:R-:W-:Y:S02]  /*0140*/  UIADD3 UR6, UP2, UR6, 0x2f0, URZ ;  /* 0x000002f006067890 */ /* 0x000fe4000ff5e03f */
[----:B------:R-:W-:Y:S02]  /*0150*/  UIADD3.X UR9, URZ, UR7, URZ, UP0, !UPT ;  /* 0x000000073f097290 */ /* 0x000fe400087fe43f */
[----:B------:R-:W-:-:S02]  /*0160*/  UIADD3.X UR11, URZ, UR7, URZ, UP1, !UPT ;  /* 0x000000073f0b7290 */ /* 0x000fc40008ffe43f */
[----:B------:R-:W-:-:S05]  /*0170*/  UIADD3.X UR7, URZ, UR7, URZ, UP2, !UPT ;  /* 0x000000073f077290 */ /* 0x000fca00097fe43f */
[----:B------:R1:W-:Y:S02]  /*0180*/  UTMACCTL.PF [UR8] ;  /* 0x00000000080079b9 */ /* 0x0003e40008040000 */
[----:B------:R1:W-:Y:S02]  /*0190*/  UTMACCTL.PF [UR10] ;  /* 0x000000000a0079b9 */ /* 0x0003e40008040000 */
[----:B------:R1:W-:Y:S02]  /*01a0*/  UTMACCTL.PF [UR6] ;  /* 0x00000000060079b9 */ /* 0x0003e40008040000 */
[----:B-1----:R-:W-:Y:S01]  /*01b0*/  NOP ;  /* 0x0000000000007918 */ /* 0x002fe20000000000 */
.L_x_1:
[----:B------:R-:W-:Y:S05]  /*01c0*/  BSYNC B0 ;  /* 0x0000000000007941 */ /* 0x000fea0003800000 */
.L_x_0:
[----:B------:R-:W1:Y:S01]  /*01d0*/  SHFL.IDX PT, R4, R0, RZ, 0x1f ;  /* 0x00001fff00047589 */ /* 0x000e6200000e0000 */
[----:B--2---:R-:W-:Y:S01]  /*01e0*/  R2UR UR50, R3 ;  /* 0x00000000033272ca */ /* 0x004fe200000e0000 */
[----:B------:R-:W-:Y:S02]  /*01f0*/  UISETP.NE.AND UP0, UPT, UR5, 0x1, UPT ;  /* 0x000000010500788c */ /* 0x000fe4000bf05270 */
[----:B------:R-:W-:-:S10]  /*0200*/  UISETP.NE.AND UP1, UPT, UR5, 0x2, UPT ;  /* 0x000000020500788c */ /* 0x000fd4000bf25270 */
[----:B------:R-:W-:Y:S02]  /*0210*/  UIADD3 UR10, UR50, -0x1, URZ ;  /* 0xffffffff320a7890 */ /* 0x000fe4000fffe03f */
[----:B------:R-:W-:Y:S02]  /*0220*/  UISETP.EQ.AND UP2, UPT, UR50, URZ, !UP0 ;  /* 0x0000003f3200728c */ /* 0x000fe4000c742270 */
[----:B------:R-:W-:Y:S02]  /*0230*/  UISETP.EQ.AND UP3, UPT, UR50, URZ, !UP1 ;  /* 0x0000003f3200728c */ /* 0x000fe4000cf62270 */
[----:B------:R-:W-:Y:S02]  /*0240*/  UISETP.GE.U32.AND UP4, UPT, UR10, 0x4, UPT ;  /* 0x000000040a00788c */ /* 0x000fe4000bf86070 */
[----:B------:R-:W-:Y:S01]  /*0250*/  USEL UR49, URZ, 0x1, !UP2 ;  /* 0x000000013f317887 */ /* 0x000fe2000d000000 */
[----:B-1----:R-:W-:Y:S01]  /*0260*/  ISETP.NE.AND P0, PT, R4, RZ, PT ;  /* 0x000000ff0400720c */ /* 0x002fe20003f05270 */
[----:B------:R-:W-:Y:S01]  /*0270*/  USEL UR48, URZ, 0x1, !UP3 ;  /* 0x000000013f307887 */ /* 0x000fe2000d800000 */
[----:B------:R-:W-:Y:S01]  /*0280*/  MOV R4, UR5 ;  /* 0x0000000500047c02 */ /* 0x000fe20008000f00 */
[----:B------:R-:W-:-:S02]  /*0290*/  USEL UR49, UR49, 0x2, UP4 ;  /* 0x0000000231317887 */ /* 0x000fc4000a000000 */
[----:B------:R-:W-:-:S08]  /*02a0*/  USEL UR48, UR48, 0x2, UP4 ;  /* 0x0000000230307887 */ /* 0x000fd0000a000000 */
[----:B------:R-:W-:Y:S05]  /*02b0*/  @P0 BRA `(.L_x_2) ;  /* 0x0000000000480947 */ /* 0x000fea0003800000 */
[----:B------:R-:W1:Y:S01]  /*02c0*/  S2UR UR8, SR_CgaCtaId ;  /* 0x00000000000879c3 */ /* 0x000e620000008800 */
[----:B------:R-:W-:Y:S01]  /*02d0*/  UMOV UR4, 0x400 ;  /* 0x0000040000047882 */ /* 0x000fe20000000000 */
[----:B------:R-:W-:Y:S01]  /*02e0*/  UMOV UR5, 0x1 ;  /* 0x0000000100057882 */ /* 0x000fe20000000000 */
[----:B------:R-:W-:Y:S01]  /*02f0*/  UMOV UR6, 0x80 ;  /* 0x0000008000067882 */ /* 0x000fe20000000000 */
[----:B------:R-:W-:Y:S01]  /*0300*/  ELECT P0, URZ, PT ;  /* 0x00000000003f782f */ /* 0x000fe20003800000 */
[----:B------:R-:W-:-:S04]  /*0310*/  UIADD3 UR6, -UR6, 0x100000, URZ ;  /* 0x0010000006067890 */ /* 0x000fc8000fffe13f */
[----:B------:R-:W-:Y:S02]  /*0320*/  USHF.L.U32 UR7, UR6, 0xb, URZ ;  /* 0x0000000b06077899 */ /* 0x000fe4000800063f */
[----:B------:R-:W-:Y:S02]  /*0330*/  USHF.L.U32 UR6, UR6, 0x1, URZ ;  /* 0x0000000106067899 */ /* 0x000fe4000800063f */
[----:B-1----:R-:W-:Y:S02]  /*0340*/  ULEA UR8, UR8, UR4, 0x18 ;  /* 0x0000000408087291 */ /* 0x002fe4000f8ec03f */
[----:B------:R-:W-:-:S04]  /*0350*/  UIADD3 UR4, -UR5, 0x100000, URZ ;  /* 0x0010000005047890 */ /* 0x000fc8000fffe13f */
[----:B------:R-:W-:Y:S02]  /*0360*/  USHF.L.U32 UR5, UR4, 0xb, URZ ;  /* 0x0000000b04057899 */ /* 0x000fe4000800063f */
[----:B------:R-:W-:Y:S01]  /*0370*/  USHF.L.U32 UR4, UR4, 0x1, URZ ;  /* 0x0000000104047899 */ /* 0x000fe2000800063f */
[----:B------:R-:W1:Y:S11]  /*0380*/  FENCE.VIEW.ASYNC.S ;  /* 0x00000000000073c6 */ /* 0x000e760000000000 */
[----:B-1----:R1:W2:Y:S01]  /*0390*/  SYNCS.EXCH.64 URZ, [UR8+0x34450], UR4 ;  /* 0x03445004083f75b2 */ /* 0x0022a20008000100 */
[----:B------:R1:W3:Y:S01]  /*03a0*/  SYNCS.EXCH.64 URZ, [UR8+0x34460], UR6 ;  /* 0x03446006083f75b2 */ /* 0x0002e20008000100 */
[----:B------:R1:W4:Y:S01]  /*03b0*/  SYNCS.EXCH.64 URZ, [UR8+0x34458], UR4 ;  /* 0x03445804083f75b2 */ /* 0x0003220008000100 */
[----:B------:R1:W1:Y:S01]  /*03c0*/  SYNCS.EXCH.64 URZ, [UR8+0x34468], UR6 ;  /* 0x03446806083f75b2 */ /* 0x0002620008000100 */
[----:B------:R-:W-:Y:S01]  /*03d0*/  NOP ;  /* 0x0000000000007918 */ /* 0x000fe20000000000 */
.L_x_2:
[----:B------:R-:W5:Y:S01]  /*03e0*/  SHFL.IDX PT, R3, R0, RZ, 0x1f ;  /* 0x00001fff00037589 */ /* 0x000f6200000e0000 */
[----:B------:R-:W-:Y:S01]  /*03f0*/  NOP ;  /* 0x0000000000007918 */ /* 0x000fe20000000000 */
[----:B-----5:R-:W-:-:S13]  /*0400*/  ISETP.NE.AND P0, PT, R3, RZ, PT ;  /* 0x000000ff0300720c */ /* 0x020fda0003f05270 */
[----:B------:R-:W-:Y:S05]  /*0410*/  @P0 BRA `(.L_x_3) ;  /* 0x0000000000600947 */ /* 0x000fea0003800000 */
[----:B-1----:R-:W1:Y:S01]  /*0420*/  S2UR UR5, SR_CgaCtaId ;  /* 0x00000000000579c3 */ /* 0x002e620000008800 */
[----:B------:R-:W-:Y:S01]  /*0430*/  UMOV UR4, 0x400 ;  /* 0x0000040000047882 */ /* 0x000fe20000000000 */
[----:B------:R-:W-:Y:S01]  /*0440*/  UMOV UR6, 0x1 ;  /* 0x0000000100067882 */ /* 0x000fe20000000000 */
[----:B------:R-:W-:Y:S01]  /*0450*/  UMOV UR9, 0x100 ;  /* 0x0000010000097882 */ /* 0x000fe20000000000 */
[----:B------:R-:W-:-:S04]  /*0460*/  UIADD3 UR6, -UR6, 0x100000, URZ ;  /* 0x0010000006067890 */ /* 0x000fc8000fffe13f */
[----:B------:R-:W-:Y:S02]  /*0470*/  USHF.L.U32 UR7, UR6, 0xb, URZ ;  /* 0x0000000b06077899 */ /* 0x000fe4000800063f */
[----:B------:R-:W-:Y:S01]  /*0480*/  USHF.L.U32 UR6, UR6, 0x1, URZ ;  /* 0x0000000106067899 */ /* 0x000fe2000800063f */
[----:B------:R-:W-:Y:S01]  /*0490*/  ELECT P0, URZ, PT ;  /* 0x00000000003f782f */ /* 0x000fe20003800000 */
[----:B-1----:R-:W-:Y:S02]  /*04a0*/  ULEA UR8, UR5, UR4, 0x18 ;  /* 0x0000000405087291 */ /* 0x002fe4000f8ec03f */
[----:B------:R-:W-:-:S04]  /*04b0*/  UIADD3 UR4, -UR9, 0x100000, URZ ;  /* 0x0010000009047890 */ /* 0x000fc8000fffe13f */
[----:B------:R-:W-:Y:S02]  /*04c0*/  USHF.L.U32 UR5, UR4, 0xb, URZ ;  /* 0x0000000b04057899 */ /* 0x000fe4000800063f */
[----:B------:R-:W-:Y:S01]  /*04d0*/  USHF.L.U32 UR4, UR4, 0x1, URZ ;  /* 0x0000000104047899 */ /* 0x000fe2000800063f */
[----:B------:R-:W1:Y:S03]  /*04e0*/  FENCE.VIEW.ASYNC.S ;  /* 0x00000000000073c6 */ /* 0x000e660000000000 */
[----:B-1----:R1:W1:Y:S08]  /*04f0*/  SYNCS.EXCH.64 URZ, [UR8+0x34400], UR6 ;  /* 0x03440006083f75b2 */ /* 0x0022700008000100 */
[----:B------:R1:W1:Y:S01]  /*0500*/  SYNCS.EXCH.64 URZ, [UR8+0x34428], UR4 ;  /* 0x03442804083f75b2 */ /* 0x0002620008000100 */
        /* <DEDUP_REMOVED lines=8> */
[----:B------:R-:W-:Y:S01]  /*0590*/  NOP ;  /* 0x0000000000007918 */ /* 0x000fe20000000000 */
.L_x_3:
        /* <DEDUP_REMOVED lines=21> */
[----:B------:R-:W-:Y:S01]  /*06f0*/  NOP ;  /* 0x0000000000007918 */ /* 0x000fe20000000000 */
.L_x_4:
[----:B------:R-:W5:Y:S01]  /*0700*/  SHFL.IDX PT, R3, R0, RZ, 0x1f ;  /* 0x00001fff00037589 */ /* 0x000f6200000e0000 */
[----:B------:R-:W-:Y:S01]  /*0710*/  ELECT P0, URZ, PT ;  /* 0x00000000003f782f */ /* 0x000fe20003800000 */
[----:B------:R-:W-:Y:S01]  /*0720*/  NOP ;  /* 0x0000000000007918 */ /* 0x000fe20000000000 */
[----:B-1----:R-:W-:Y:S02]  /*0730*/  UMOV UR4, 0x80 ;  /* 0x0000008000047882 */ /* 0x002fe40000000000 */
[C---:B-----5:R-:W-:Y:S02]  /*0740*/  ISETP.NE.OR P0, PT, R3.reuse, RZ, !P0 ;  /* 0x000000ff0300720c */ /* 0x060fe40004705670 */
[----:B------:R-:W-:-:S11]  /*0750*/  ISETP.NE.AND P3, PT, R3, RZ, PT ;  /* 0x000000ff0300720c */ /* 0x000fd60003f65270 */
[----:B------:R-:W-:Y:S01]  /*0760*/  VOTEU.ALL UP2, P0 ;  /* 0x00000000003f7886 */ /* 0x000fe20000040000 */
[----:B------:R-:W-:Y:S01]  /*0770*/  VOTEU.ALL UP3, P0 ;  /* 0x00000000003f7886 */ /* 0x000fe20000060000 */
[----:B------:R-:W-:Y:S01]  /*0780*/  VOTEU.ALL UP4, P0 ;  /* 0x00000000003f7886 */ /* 0x000fe20000080000 */
[----:B------:R-:W-:Y:S02]  /*0790*/  VOTEU.ALL UP5, P0 ;  /* 0x00000000003f7886 */ /* 0x000fe400000a0000 */
[----:B------:R-:W1:Y:S01]  /*07a0*/  @!UP2 S2UR UR7, SR_CgaCtaId ;  /* 0x000000000007a9c3 */ /* 0x000e620000008800 */
[----:B------:R-:W-:Y:S01]  /*07b0*/  @!UP2 UMOV UR6, 0x400 ;  /* 0x000004000006a882 */ /* 0x000fe20000000000 */
[----:B------:R-:W-:-:S04]  /*07c0*/  @!UP2 UIADD3 UR4, -UR4, 0x100000, URZ ;  /* 0x001000000404a890 */ /* 0x000fc8000fffe13f */
[----:B------:R-:W-:Y:S02]  /*07d0*/  @!UP2 USHF.L.U32 UR5, UR4, 0xb, URZ ;  /* 0x0000000b0405a899 */ /* 0x000fe4000800063f */
[----:B------:R-:W-:Y:S02]  /*07e0*/  @!UP2 USHF.L.U32 UR4, UR4, 0x1, URZ ;  /* 0x000000010404a899 */ /* 0x000fe4000800063f */
[----:B-1----:R-:W-:Y:S01]  /*07f0*/  @!UP2 ULEA UR6, UR7, UR6, 0x18 ;  /* 0x000000060706a291 */ /* 0x002fe2000f8ec03f */
[----:B------:R-:W-:Y:S01]  /*0800*/  VOTEU.ALL UP2, P0 ;  /* 0x00000000003f7886 */ /* 0x000fe20000040000 */
[----:B------:R-:W1:Y:S10]  /*0810*/  FENCE.VIEW.ASYNC.S ;  /* 0x00000000000073c6 */ /* 0x000e740000000000 */
[----:B-1----:R1:W1:Y:S01]  /*0820*/  @!UP2 SYNCS.EXCH.64 URZ, [UR6+0x34490], UR4 ;  /* 0x03449004063fa5b2 */ /* 0x0022620008000100 */
[----:B------:R1:W1:Y:S01]  /*0830*/  @!UP3 SYNCS.EXCH.64 URZ, [UR6+0x34498], UR4 ;  /* 0x03449804063fb5b2 */ /* 0x0002620008000100 */
[----:B------:R1:W1:Y:S01]  /*0840*/  @!UP4 SYNCS.EXCH.64 URZ, [UR6+0x344a0], UR4 ;  /* 0x0344a004063fc5b2 */ /* 0x0002620008000100 */
[----:B------:R1:W1:Y:S01]  /*0850*/  @!UP5 SYNCS.EXCH.64 URZ, [UR6+0x344a8], UR4 ;  /* 0x0344a804063fd5b2 */ /* 0x0002620008000100 */
[----:B------:R-:W-:Y:S01]  /*0860*/  NOP ;  /* 0x0000000000007918 */ /* 0x000fe20000000000 */
[----:B------:R-:W-:Y:S05]  /*0870*/  @P3 BRA `(.L_x_5) ;  /* 0x0000000000583947 */ /* 0x000fea0003800000 */
[----:B-1----:R-:W1:Y:S01]  /*0880*/  S2UR UR5, SR_CgaCtaId ;  /* 0x00000000000579c3 */ /* 0x002e620000008800 */
[----:B------:R-:W-:Y:S01]  /*0890*/  UMOV UR4, 0x400 ;  /* 0x0000040000047882 */ /* 0x000fe20000000000 */
[----:B------:R-:W-:Y:S01]  /*08a0*/  UMOV UR6, 0x20 ;  /* 0x0000002000067882 */ /* 0x000fe20000000000 */
[----:B------:R-:W-:Y:S01]  /*08b0*/  UMOV UR7, 0x80 ;  /* 0x0000008000077882 */ /* 0x000fe20000000000 */
[----:B------:R-:W-:Y:S01]  /*08c0*/  ELECT P0, URZ, PT ;  /* 0x00000000003f782f */ /* 0x000fe20003800000 */
[----:B-1----:R-:W-:Y:S02]  /*08d0*/  ULEA UR8, UR5, UR4, 0x18 ;  /* 0x0000000405087291 */ /* 0x002fe4000f8ec03f */
[----:B------:R-:W-:-:S04]  /*08e0*/  UIADD3 UR4, -UR6, 0x100000, URZ ;  /* 0x0010000006047890 */ /* 0x000fc8000fffe13f */
[----:B------:R-:W-:Y:S02]  /*08f0*/  USHF.L.U32 UR5, UR4, 0xb, URZ ;  /* 0x0000000b04057899 */ /* 0x000fe4000800063f */
[----:B------:R-:W-:Y:S02]  /*0900*/  USHF.L.U32 UR4, UR4, 0x1, URZ ;  /* 0x0000000104047899 */ /* 0x000fe4000800063f */
        /* <DEDUP_REMOVED lines=13> */
.L_x_5:
[----:B------:R-:W-:Y:S01]  /*09e0*/  VOTEU.ANY UP2, P2 ;  /* 0x00000000003f7886 */ /* 0x000fe20001040100 */
[----:B-1----:R-:W-:Y:S01]  /*09f0*/  UMOV UR4, 0x40 ;  /* 0x0000004000047882 */ /* 0x002fe20000000000 */
[----:B------:R-:W-:Y:S01]  /*0a00*/  ISETP.NE.AND P3, PT, RZ, UR50, PT ;  /* 0x00000032ff007c0c */ /* 0x000fe2000bf65270 */
[----:B------:R-:W-:Y:S01]  /*0a10*/  NOP ;  /* 0x0000000000007918 */ /* 0x000fe20000000000 */
[----:B------:R-:W-:Y:S01]  /*0a20*/  ISETP.EQ.AND P0, PT, R4, 0x2, P1 ;  /* 0x000000020400780c */ /* 0x000fe20000f02270 */
[----:B------:R-:W1:Y:S01]  /*0a30*/  @UP2 S2UR UR7, SR_CgaCtaId ;  /* 0x00000000000729c3 */ /* 0x000e620000008800 */
[----:B------:R-:W-:Y:S01]  /*0a40*/  @UP2 UMOV UR6, 0x400 ;  /* 0x0000040000062882 */ /* 0x000fe20000000000 */
[----:B------:R-:W-:-:S04]  /*0a50*/  @UP2 UIADD3 UR4, -UR4, 0x100000, URZ ;  /* 0x0010000004042890 */ /* 0x000fc8000fffe13f */
[----:B------:R-:W-:Y:S02]  /*0a60*/  @UP2 USHF.L.U32 UR5, UR4, 0xb, URZ ;  /* 0x0000000b04052899 */ /* 0x000fe4000800063f */
[----:B------:R-:W-:Y:S02]  /*0a70*/  @UP2 USHF.L.U32 UR4, UR4, 0x1, URZ ;  /* 0x0000000104042899 */ /* 0x000fe4000800063f */
[----:B-1----:R-:W-:Y:S01]  /*0a80*/  @UP2 ULEA UR6, UR7, UR6, 0x18 ;  /* 0x0000000607062291 */ /* 0x002fe2000f8ec03f */
[----:B------:R-:W-:Y:S01]  /*0a90*/  VOTEU.ANY UP2, P2 ;  /* 0x00000000003f7886 */ /* 0x000fe20001040100 */
[----:B------:R-:W-:Y:S01]  /*0aa0*/  ISETP.EQ.AND P2, PT, R4, 0x1, P1 ;  /* 0x000000010400780c */ /* 0x000fe20000f42270 */
[----:B------:R-:W1:Y:S09]  /*0ab0*/  FENCE.VIEW.ASYNC.S ;  /* 0x00000000000073c6 */ /* 0x000e720000000000 */
[----:B-1----:R1:W2:Y:S01]  /*0ac0*/  @UP2 SYNCS.EXCH.64 URZ, [UR6+0x344b0], UR4 ;  /* 0x0344b004063f25b2 */ /* 0x0022a20008000100 */
[----:B------:R-:W-:Y:S01]  /*0ad0*/  NOP ;  /* 0x0000000000007918 */ /* 0x000fe20000000000 */
[----:B--234-:R-:W-:Y:S06]  /*0ae0*/  BAR.SYNC.DEFER_BLOCKING 0x0 ;  /* 0x0000000000007b1d */ /* 0x01cfec0000010000 */
[----:B------:R-:W-:Y:S05]  /*0af0*/  @!P3 BRA `(.L_x_6) ;  /* 0x000000b400fcb947 */ /* 0x000fea0003800000 */
[----:B------:R-:W-:-:S06]  /*0b00*/  UISETP.GT.U32.AND UP0, UPT, UR10, 0x3, UPT ;  /* 0x000000030a00788c */ /* 0x000fcc000bf04070 */
[----:B------:R-:W-:-:S13]  /*0b10*/  PLOP3.LUT P0, PT, PT, PT, UP0, 0x80, 0x0 ;  /* 0x000000000000781c */ /* 0x000fda0003f0f008 */
[----:B-1----:R-:W-:Y:S05]  /*0b20*/  @P0 EXIT ;  /* 0x000000000000094d */ /* 0x002fea0003800000 */
.L_x_7:
[----:B------:R-:W-:-:S08]  /*0b30*/  NOP ;  /* 0x0000000000007918 */ /* 0x000fd00000000000 */
[----:B------:R-:W1:Y:S02]  /*0b40*/  USETMAXREG.TRY_ALLOC.CTAPOOL UP0, 0xf0 ;  /* 0x000000f0000079c8 */ /* 0x000e640008000600 */
[----:B-1----:R-:W-:-:S13]  /*0b50*/  PLOP3.LUT P0, PT, PT, PT, UP0, 0x80, 0x0 ;  /* 0x000000000000781c */ /* 0x002fda0003f0f008 */
[----:B------:R-:W-:Y:S05]  /*0b60*/  @!P0 BRA `(.L_x_7) ;  /* 0xfffffffc00f08947 */ /* 0x000fea000383ffff */
[----:B------:R-:W-:Y:S02]  /*0b70*/  ULDC UR4, c[0x0][0xa00] ;  /* 0x0002800000047ab9 */ /* 0x000fe40000000800 */
[----:B------:R-:W-:-:S13]  /*0b80*/  ISETP.GE.AND P0, PT, R17, UR4, PT ;  /* 0x0000000411007c0c */ /* 0x000fda000bf06270 */
[----:B------:R-:W-:Y:S05]  /*0b90*/  @P0 EXIT ;  /* 0x000000000000094d */ /* 0x000fea0003800000 */
[----:B------:R-:W-:Y:S01]  /*0ba0*/  SHF.R.S32.HI R3, RZ, 0x1f, R2 ;  /* 0x0000001fff037819 */ /* 0x000fe20000011402 */
[----:B------:R-:W-:Y:S01]  /*0bb0*/  UISETP.NE.AND UP0, UPT, UR50, 0x1, UPT ;  /* 0x000000013200788c */ /* 0x000fe2000bf05270 */
[----:B------:R-:W-:Y:S01]  /*0bc0*/  MOV R18, RZ ;  /* 0x000000ff00127202 */ /* 0x000fe20000000f00 */
[----:B------:R-:W-:Y:S01]  /*0bd0*/  ULOP3.LUT UR47, UR49, 0x1, URZ, 0xfc, !UPT ;  /* 0x00000001312f7892 */ /* 0x000fe2000f8efc3f */
[----:B------:R-:W-:Y:S01]  /*0be0*/  LEA.HI R3, R3, R2, RZ, 0x7 ;  /* 0x0000000203037211 */ /* 0x000fe200078f38ff */
[----:B------:R-:W-:Y:S02]  /*0bf0*/  UP2UR UR4, UPR, URZ, 0x1 ;  /* 0x000000013f047883 */ /* 0x000fe40008000000 */
[----:B------:R-:W-:Y:S01]  /*0c00*/  USEL UR4, URZ, 0x1, UP0 ;  /* 0x000000013f047887 */ /* 0x000fe20008000000 */
[----:B------:R-:W-:Y:S01]  /*0c10*/  LOP3.LUT R3, R3, 0xffffff80, RZ, 0xc0, !PT ;  /* 0xffffff8003037812 */ /* 0x000fe200078ec0ff */
[----:B------:R-:W-:Y:S01]  /*0c20*/  ULDC.64 UR52, c[0x0][0x198] ;  /* 0x0000660000347ab9 */ /* 0x000fe20000000a00 */
[----:B------:R-:W-:Y:S01]  /*0c30*/  UMOV UR46, URZ ;  /* 0x0000003f002e7c82 */ /* 0x000fe20008000000 */
[----:B------:R-:W-:Y:S01]  /*0c40*/  UMOV UR36, URZ ;  /* 0x0000003f00247c82 */ /* 0x000fe20008000000 */
[----:B------:R-:W-:Y:S01]  /*0c50*/  UMOV UR37, URZ ;  /* 0x0000003f00257c82 */ /* 0x000fe20008000000 */
[----:B------:R-:W-:Y:S01]  /*0c60*/  IMAD.IADD R3, R2, 0x1, -R3 ;  /* 0x0000000102037824 */ /* 0x000fe200078e0a03 */
[----:B------:R-:W-:Y:S01]  /*0c70*/  ULDC.64 UR54, c[0x0][0x208] ;  /* 0x0000820000367ab9 */ /* 0x000fe20000000a00 */
[----:B------:R-:W-:-:S03]  /*0c80*/  IMAD.U32 R19, RZ, RZ, UR4 ;  /* 0x00000004ff137e24 */ /* 0x000fc6000f8e00ff */
[----:B------:R-:W-:-:S04]  /*0c90*/  SHF.R.S32.HI R0, RZ, 0x1f, R3 ;  /* 0x0000001fff007819 */ /* 0x000fc80000011403 */
[----:B------:R-:W-:-:S04]  /*0ca0*/  LEA.HI R0, R0, R3, RZ, 0x2 ;  /* 0x0000000300007211 */ /* 0x000fc800078f10ff */
[----:B------:R-:W-:-:S04]  /*0cb0*/  LOP3.LUT R0, R0, 0x7ffffffc, RZ, 0xc0, !PT ;  /* 0x7ffffffc00007812 */ /* 0x000fc800078ec0ff */
[----:B------:R-:W-:-:S04]  /*0cc0*/  IADD3 R0, R3, -R0, RZ ;  /* 0x8000000003007210 */ /* 0x000fc80007ffe0ff */
[----:B------:R-:W-:-:S07]  /*0cd0*/  SHF.L.U32 R22, R0, 0x1, RZ ;  /* 0x0000000100167819 */ /* 0x000fce00000006ff */
.L_x_79:
[----:B------:R-:W-:Y:S01]  /*0ce0*/  ULDC UR8, c[0x0][0xa04] ;  /* 0x0002810000087ab9 */ /* 0x000fe20000000800 */
[----:B------:R-:W-:Y:S01]  /*0cf0*/  R2UR UR38, R17 ;  /* 0x00000000112672ca */ /* 0x000fe200000e0000 */
[----:B------:R-:W-:Y:S01]  /*0d00*/  UISETP.NE.AND UP0, UPT, UR8, 0x1, UPT ;  /* 0x000000010800788c */ /* 0x000fe2000bf05270 */
[----:B------:R-:W-:Y:S01]  /*0d10*/  ULDC UR4, c[0x0][0xa10] ;  /* 0x0002840000047ab9 */ /* 0x000fe20000000800 */
[----:B------:R-:W-:Y:S01]  /*0d20*/  ULDC UR44, c[0x0][0xa1c] ;  /* 0x00028700002c7ab9 */ /* 0x000fe20000000800 */
[----:B------:R-:W-:Y:S02]  /*0d30*/  UISETP.NE.AND UP1, UPT, UR4, 0x1, UPT ;  /* 0x000000010400788c */ /* 0x000fe4000bf25270 */
[----:B------:R-:W-:-:S06]  /*0d40*/  UISETP.NE.AND UP2, UPT, UR50, 0x1, UPT ;  /* 0x000000013200788c */ /* 0x000fcc000bf45270 */
[----:B------:R-:W-:Y:S01]  /*0d50*/  @UP0 ULDC.64 UR6, c[0x0][0xa08] ;  /* 0x0002820000060ab9 */ /* 0x000fe20000000a00 */
[----:B------:R-:W-:Y:S01]  /*0d60*/  PLOP3.LUT P0, PT, PT, PT, UP2, 0x80, 0x0 ;  /* 0x000000000000781c */ /* 0x000fe20003f0f028 */
[----:B------:R-:W-:-:S03]  /*0d70*/  UIMAD.WIDE.U32 UR4, UR38, UR6, URZ ;  /* 0x00000006260472a5 */ /* 0x000fc6000f8e003f */
[----:B------:R-:W-:Y:S01]  /*0d80*/  @UP1 ULDC UR6, c[0x0][0xa18] ;  /* 0x0002860000061ab9 */ /* 0x000fe20000000800 */
[----:B------:R-:W-:Y:S02]  /*0d90*/  @UP0 USHF.R.U32.HI UR38, URZ, UR7, UR5 ;  /* 0x000000073f260299 */ /* 0x000fe40008011605 */
[----:B------:R-:W-:Y:S01]  /*0da0*/  UISETP.NE.AND UP0, UPT, UR44, 0x1, UPT ;  /* 0x000000012c00788c */ /* 0x000fe2000bf05270 */
[----:B------:R-:W-:Y:S02]  /*0db0*/  @UP1 ULDC UR4, c[0x0][0xa14] ;  /* 0x0002850000041ab9 */ /* 0x000fe40000000800 */
[----:B------:R-:W-:Y:S02]  /*0dc0*/  UIMAD.WIDE.U32 UR4, UR38, UR4, URZ ;  /* 0x00000004260472a5 */ /* 0x000fe4000f8e003f */
[----:B------:R-:W-:Y:S01]  /*0dd0*/  IADD3 R0, RZ, -UR38, RZ ;  /* 0x80000026ff007c10 */ /* 0x000fe2000fffe0ff */
[----:B------:R-:W-:Y:S01]  /*0de0*/  UMOV UR39, UR38 ;  /* 0x0000002600277c82 */ /* 0x000fe20008000000 */
[----:B------:R-:W-:-:S03]  /*0df0*/  @UP1 USHF.R.U32.HI UR39, URZ, UR6, UR5 ;  /* 0x000000063f271299 */ /* 0x000fc60008011605 */
[----:B------:R-:W-:Y:S01]  /*0e00*/  IMAD R0, R0, UR8, R17 ;  /* 0x0000000800007c24 */ /* 0x000fe2000f8e0211 */
[----:B------:R-:W-:Y:S02]  /*0e10*/  @UP0 ULDC.64 UR6, c[0x0][0xa20] ;  /* 0x0002880000060ab9 */ /* 0x000fe40000000a00 */
[----:B------:R-:W-:Y:S02]  /*0e20*/  UIMAD.WIDE.U32 UR4, UR39, UR6, URZ ;  /* 0x00000006270472a5 */ /* 0x000fe4000f8e003f */
[----:B------:R-:W-:Y:S01]  /*0e30*/  R2UR UR42, R0 ;  /* 0x00000000002a72ca */ /* 0x000fe200000e0000 */
[----:B------:R-:W-:Y:S01]  /*0e40*/  UMOV UR6, UR39 ;  /* 0x0000002700067c82 */ /* 0x000fe20008000000 */
[----:B------:R-:W-:-:S04]  /*0e50*/  @UP0 USHF.R.U32.HI UR6, URZ, UR7, UR5 ;  /* 0x000000073f060299 */ /* 0x000fc80008011605 */
[----:B------:R-:W-:-:S04]  /*0e60*/  UIADD3 UR4, -UR6, URZ, URZ ;  /* 0x0000003f06047290 */ /* 0x000fc8000fffe13f */
[----:B------:R-:W-:Y:S01]  /*0e70*/  UIMAD UR44, UR44, UR4, UR39 ;  /* 0x000000042c2c72a4 */ /* 0x000fe2000f8e0227 */
[----:B--2-4-:R-:W-:Y:S11]  /*0e80*/  @!P0 BRA `(.L_x_8) ;  /* 0x0000000000688947 */ /* 0x014ff60003800000 */
[----:B------:R-:W-:-:S06]  /*0e90*/  UISETP.NE.AND UP0, UPT, UR50, 0x2, UPT ;  /* 0x000000023200788c */ /* 0x000fcc000bf05270 */
[----:B------:R-:W-:-:S13]  /*0ea0*/  PLOP3.LUT P1, PT, PT, PT, UP0, 0x80, 0x0 ;  /* 0x000000000000781c */ /* 0x000fda0003f2f008 */
[----:B------:R-:W-:Y:S05]  /*0eb0*/  @!P1 BRA `(.L_x_9) ;  /* 0x0000000000449947 */ /* 0x000fea0003800000 */
[----:B------:R-:W-:-:S06]  /*0ec0*/  UISETP.NE.AND UP0, UPT, UR50, 0x3, UPT ;  /* 0x000000033200788c */ /* 0x000fcc000bf05270 */
[----:B------:R-:W-:-:S13]  /*0ed0*/  PLOP3.LUT P1, PT, PT, PT, UP0, 0x80, 0x0 ;  /* 0x000000000000781c */ /* 0x000fda0003f2f008 */
[----:B------:R-:W-:Y:S05]  /*0ee0*/  @!P1 BRA `(.L_x_10) ;  /* 0x0000000000249947 */ /* 0x000fea0003800000 */
[----:B------:R-:W-:-:S06]  /*0ef0*/  UISETP.NE.AND UP0, UPT, UR50, 0x4, UPT ;  /* 0x000000043200788c */ /* 0x000fcc000bf05270 */
[----:B------:R-:W-:-:S13]  /*0f00*/  PLOP3.LUT P1, PT, PT, PT, UP0, 0x80, 0x0 ;  /* 0x000000000000781c */ /* 0x000fda0003f2f008 */
[----:B------:R-:W-:Y:S05]  /*0f10*/  @P1 BRA `(.L_x_11) ;  /* 0x0000000000541947 */ /* 0x000fea0003800000 */
[----:B------:R-:W-:Y:S02]  /*0f20*/  UIADD3 UR4, UR46, -0x1, URZ ;  /* 0xffffffff2e047890 */ /* 0x000fe4000fffe03f */
[----:B------:R-:W-:Y:S02]  /*0f30*/  ULOP3.LUT UR46, UR46, 0x1, URZ, 0xc, !UPT ;  /* 0x000000012e2e7892 */ /* 0x000fe4000f8e0c3f */
[----:B------:R-:W-:-:S04]  /*0f40*/  ULOP3.LUT UR4, UR4, 0x2, URZ, 0xc0, !UPT ;  /* 0x0000000204047892 */ /* 0x000fc8000f8ec03f */
[----:B------:R-:W-:-:S04]  /*0f50*/  USHF.R.U32.HI UR4, URZ, 0x1, UR4 ;  /* 0x000000013f047899 */ /* 0x000fc80008011604 */
[----:B------:R-:W-:Y:S01]  /*0f60*/  ULOP3.LUT UR36, UR36, UR4, URZ, 0x3c, !UPT ;  /* 0x0000000424247292 */ /* 0x000fe2000f8e3c3f */
[----:B------:R-:W-:Y:S11]  /*0f70*/  BRA `(.L_x_11) ;  /* 0x00000000003c7947 */ /* 0x000ff60003800000 */
.L_x_10:
[----:B------:R-:W-:Y:S02]  /*0f80*/  ULOP3.LUT UP0, URZ, UR46, 0x2, URZ, 0xc0, !UPT ;  /* 0x000000022e3f7892 */ /* 0x000fe4000f80c03f */
[----:B------:R-:W-:Y:S02]  /*0f90*/  ULOP3.LUT UR46, UR46, 0x1, URZ, 0xc0, !UPT ;  /* 0x000000012e2e7892 */ /* 0x000fe4000f8ec03f */
[----:B------:R-:W-:-:S04]  /*0fa0*/  USEL UR4, URZ, 0x1, UP0 ;  /* 0x000000013f047887 */ /* 0x000fc80008000000 */
[----:B------:R-:W-:Y:S01]  /*0fb0*/  ULOP3.LUT UR36, UR36, UR4, URZ, 0x3c, !UPT ;  /* 0x0000000424247292 */ /* 0x000fe2000f8e3c3f */
[----:B------:R-:W-:Y:S11]  /*0fc0*/  BRA `(.L_x_11) ;  /* 0x0000000000287947 */ /* 0x000ff60003800000 */
.L_x_9:
[----:B------:R-:W-:Y:S02]  /*0fd0*/  UIADD3 UR4, UR46, 0x1, URZ ;  /* 0x000000012e047890 */ /* 0x000fe4000fffe03f */
[----:B------:R-:W-:Y:S02]  /*0fe0*/  ULOP3.LUT UR46, UR46, 0x1, URZ, 0xc, !UPT ;  /* 0x000000012e2e7892 */ /* 0x000fe4000f8e0c3f */
[----:B------:R-:W-:-:S04]  /*0ff0*/  UISETP.GT.U32.AND UP0, UPT, UR4, 0x1, UPT ;  /* 0x000000010400788c */ /* 0x000fc8000bf04070 */
[----:B------:R-:W-:-:S04]  /*1000*/  USEL UR4, URZ, 0x1, !UP0 ;  /* 0x000000013f047887 */ /* 0x000fc8000c000000 */
[----:B------:R-:W-:Y:S01]  /*1010*/  ULOP3.LUT UR36, UR36, UR4, URZ, 0x3c, !UPT ;  /* 0x0000000424247292 */ /* 0x000fe2000f8e3c3f */
[----:B------:R-:W-:Y:S11]  /*1020*/  BRA `(.L_x_11) ;  /* 0x0000000000107947 */ /* 0x000ff60003800000 */
.L_x_8:
[----:B------:R-:W-:Y:S02]  /*1030*/  UISETP.GT.U32.AND UP0, UPT, UR46, 0x1, UPT ;  /* 0x000000012e00788c */ /* 0x000fe4000bf04070 */
[----:B------:R-:W-:Y:S02]  /*1040*/  ULOP3.LUT UR46, UR46, 0x1, URZ, 0xc0, !UPT ;  /* 0x000000012e2e7892 */ /* 0x000fe4000f8ec03f */
[----:B------:R-:W-:-:S04]  /*1050*/  USEL UR4, URZ, 0x1, !UP0 ;  /* 0x000000013f047887 */ /* 0x000fc8000c000000 */
[----:B------:R-:W-:-:S12]  /*1060*/  ULOP3.LUT UR36, UR36, UR4, URZ, 0x3c, !UPT ;  /* 0x0000000424247292 */ /* 0x000fd8000f8e3c3f */
.L_x_11:
[----:B------:R-:W-:Y:S05]  /*1070*/  @!P0 BRA `(.L_x_12) ;  /* 0x00000000003c8947 */ /* 0x000fea0003800000 */
        /* <DEDUP_REMOVED lines=9> */
[----:B------:R-:W-:Y:S01]  /*1110*/  ULEA UR42, UR42, 0x3, 0x1 ;  /* 0x000000032a2a7891 */ /* 0x000fe2000f8e083f */
[----:B------:R-:W-:Y:S11]  /*1120*/  BRA `(.L_x_15) ;  /* 0x0000000000147947 */ /* 0x000ff60003800000 */
.L_x_14:
[----:B------:R-:W-:Y:S01]  /*1130*/  ULEA UR42, UR42, 0x2, 0x1 ;  /* 0x000000022a2a7891 */ /* 0x000fe2000f8e083f */
[----:B------:R-:W-:Y:S11]  /*1140*/  BRA `(.L_x_15) ;  /* 0x00000000000c7947 */ /* 0x000ff60003800000 */
.L_x_13:
[----:B------:R-:W-:Y:S01]  /*1150*/  ULEA UR42, UR42, 0x1, 0x1 ;  /* 0x000000012a2a7891 */ /* 0x000fe2000f8e083f */
[----:B------:R-:W-:Y:S11]  /*1160*/  BRA `(.L_x_15) ;  /* 0x0000000000047947 */ /* 0x000ff60003800000 */
.L_x_12:
[----:B------:R-:W-:-:S12]  /*1170*/  USHF.L.U32 UR42, UR42, 0x1, URZ ;  /* 0x000000012a2a7899 */ /* 0x000fd8000800063f */
.L_x_15:
[----:B------:R-:W-:-:S04]  /*1180*/  ULOP3.LUT UR4, UR48, 0x1, URZ, 0xfc, !UPT ;  /* 0x0000000130047892 */ /* 0x000fc8000f8efc3f */
[----:B------:R-:W-:-:S06]  /*1190*/  UISETP.NE.AND UP0, UPT, UR4, 0x3, UPT ;  /* 0x000000030400788c */ /* 0x000fcc000bf05270 */
[----:B------:R-:W-:-:S13]  /*11a0*/  PLOP3.LUT P0, PT, PT, PT, UP0, 0x80, 0x0 ;  /* 0x000000000000781c */ /* 0x000fda0003f0f008 */
[----:B------:R-:W-:Y:S05]  /*11b0*/  @!P0 BRA `(.L_x_16) ;  /* 0x0000000000048947 */ /* 0x000fea0003800000 */
[----:B------:R-:W-:Y:S01]  /*11c0*/  BPT.TRAP 0x1 ;  /* 0x000000040000795c */ /* 0x000fe20000300000 */
.L_x_16:
[----:B------:R-:W1:Y:S01]  /*11d0*/  S2UR UR4, SR_CgaCtaId ;  /* 0x00000000000479c3 */ /* 0x000e620000008800 */
[----:B------:R-:W-:Y:S01]  /*11e0*/  UMOV UR45, 0x400 ;  /* 0x00000400002d7882 */ /* 0x000fe20000000000 */
[----:B------:R-:W-:Y:S01]  /*11f0*/  IMAD.U32 R0, RZ, RZ, UR36 ;  /* 0x00000024ff007e24 */ /* 0x000fe2000f8e00ff */
[----:B------:R-:W-:-:S04]  /*1200*/  UISETP.NE.AND UP0, UPT, UR47, 0x3, UPT ;  /* 0x000000032f00788c */ /* 0x000fc8000bf05270 */
[----:B------:R-:W-:Y:S02]  /*1210*/  SHF.L.U32 R0, R0, 0x1f, RZ ;  /* 0x0000001f00007819 */ /* 0x000fe400000006ff */
[----:B------:R-:W-:Y:S01]  /*1220*/  PLOP3.LUT P0, PT, PT, PT, UP0, 0x80, 0x0 ;  /* 0x000000000000781c */ /* 0x000fe20003f0f008 */
[----:B-1----:R-:W-:-:S04]  /*1230*/  ULEA UR45, UR4, UR45, 0x18 ;  /* 0x0000002d042d7291 */ /* 0x002fc8000f8ec03f */
[----:B------:R-:W-:-:S09]  /*1240*/  ULEA UR4, UR46, UR45, 0x3 ;  /* 0x0000002d2e047291 */ /* 0x000fd2000f8e183f */
[----:B------:R-:W1:Y:S02]  /*1250*/  SYNCS.PHASECHK.TRANS64.TRYWAIT P1, [UR4+0x34450], R0 ;  /* 0x03445000ff0075a7 */ /* 0x000e640008020144 */
[----:B-1----:R-:W-:Y:S05]  /*1260*/  @!P1 BRA `(.L_x_17) ;  /* 0x000000c8008c9947 */ /* 0x002fea0003800000 */
.L_x_125:
[----:B------:R-:W-:Y:S05]  /*1270*/  @!P0 BRA `(.L_x_18) ;  /* 0x0000000000048947 */ /* 0x000fea0003800000 */
[----:B------:R-:W-:Y:S01]  /*1280*/  BPT.TRAP 0x1 ;  /* 0x000000040000795c */ /* 0x000fe20000300000 */
.L_x_18:
[----:B------:R-:W-:Y:S01]  /*1290*/  ULEA UR56, UR37, UR45, 0x3 ;  /* 0x0000002d25387291 */ /* 0x000fe2000f8e183f */
[----:B-1----:R-:W-:Y:S01]  /*12a0*/  SHF.L.U32 R0, R18, 0x1f, RZ ;  /* 0x0000001f12007819 */ /* 0x002fe200000006ff */
[----:B------:R-:W-:Y:S01]  /*12b0*/  UIADD3 UR51, UR45, 0x34490, URZ ;  /* 0x000344902d337890 */ /* 0x000fe2000fffe03f */
[----:B------:R-:W-:Y:S01]  /*12c0*/  SHF.L.U32 R3, R19, 0x1f, RZ ;  /* 0x0000001f13037819 */ /* 0x000fe200000006ff */
[----:B------:R-:W-:Y:S02]  /*12d0*/  ULEA UR43, UR50, 0xfffffff8, 0x3 ;  /* 0xfffffff8322b7891 */ /* 0x000fe4000f8e183f */
[----:B------:R-:W-:Y:S02]  /*12e0*/  ULEA UR40, UR50, UR51, 0x3 ;  /* 0x0000003332287291 */ /* 0x000fe4000f8e183f */
[----:B------:R-:W-:Y:S01]  /*12f0*/  ULOP3.LUT UR43, UR43, 0x8, URZ, 0xc, !UPT ;  /* 0x000000082b2b7892 */ /* 0x000fe2000f8e0c3f */
[----:B------:R-:W1:Y:S02]  /*1300*/  SYNCS.PHASECHK.TRANS64.TRYWAIT P1, [UR56+0x34400], R0 ;  /* 0x03440000ff0075a7 */ /* 0x000e640008020178 */
[----:B-1----:R-:W-:Y:S09]  /*1310*/  @!P1 BRA `(.L_x_19) ;  /* 0x000000c800789947 */ /* 0x002ff20003800000 */
.L_x_126:
[----:B------:R-:W2:Y:S02]  /*1320*/  SYNCS.PHASECHK.TRANS64.TRYWAIT P1, [UR40+-0x8], R3 ;  /* 0xfffff803ff0075a7 */ /* 0x000ea40008020168 */
[----:B--2---:R-:W-:Y:S05]  /*1330*/  @!P1 BRA `(.L_x_20) ;  /* 0x000000c800889947 */ /* 0x004fea0003800000 */
.L_x_127:
[----:B------:R-:W-:Y:S01]  /*1340*/  UIADD3 UR5, UR45, 0x8000, URZ ;  /* 0x000080002d057890 */ /* 0x000fe2000fffe03f */
[----:B------:R-:W-:Y:S01]  /*1350*/  WARPGROUP.ARRIVE ;  /* 0x00000000000079c5 */ /* 0x000fe20000000000 */
[----:B------:R-:W-:Y:S01]  /*1360*/  USHF.R.U32.HI UR4, URZ, 0x4, UR45 ;  /* 0x000000043f047899 */ /* 0x000fe2000801162d */
[----:B------:R-:W2:Y:S01]  /*1370*/  LDC R7, c[0x0][0x28c] ;  /* 0x0000a300ff077b82 */ /* 0x000ea20000000800 */
[----:B------:R-:W-:Y:S01]  /*1380*/  USHF.R.U32.HI UR5, URZ, 0x4, UR5 ;  /* 0x000000043f057899 */ /* 0x000fe20008011605 */
[C---:B-1----:R-:W-:Y:S01]  /*1390*/  IADD3 R0, R22.reuse, 0x1, RZ ;  /* 0x0000000116007810 */ /* 0x042fe20007ffe0ff */
[----:B------:R-:W-:Y:S01]  /*13a0*/  ULOP3.LUT UR4, UR4, 0x3fff, URZ, 0xc0, !UPT ;  /* 0x00003fff04047892 */ /* 0x000fe2000f8ec03f */
[C---:B------:R-:W-:Y:S01]  /*13b0*/  IADD3 R4, R22.reuse, 0x8, RZ ;  /* 0x0000000816047810 */ /* 0x040fe20007ffe0ff */
[----:B------:R-:W-:Y:S01]  /*13c0*/  ULOP3.LUT UR57, UR5, 0x3fff, URZ, 0xc0, !UPT ;  /* 0x00003fff05397892 */ /* 0x000fe2000f8ec03f */
[----:B------:R-:W-:Y:S01]  /*13d0*/  VIADD R6, R22, 0x9 ;  /* 0x0000000916067836 */ /* 0x000fe20000000000 */
[----:B------:R-:W-:Y:S01]  /*13e0*/  ULOP3.LUT UR4, UR4, 0x10000, URZ, 0xfc, !UPT ;  /* 0x0001000004047892 */ /* 0x000fe2000f8efc3f */
[----:B------:R-:W-:Y:S01]  /*13f0*/  P2R R11, PR, RZ, 0x1 ;  /* 0x00000001ff0b7803 */ /* 0x000fe20000000000 */
[----:B------:R-:W-:-:S02]  /*1400*/  ULOP3.LUT UR41, UR57, 0x10000, URZ, 0xfc, !UPT ;  /* 0x0001000039297892 */ /* 0x000fc4000f8efc3f */
[----:B------:R-:W-:Y:S02]  /*1410*/  ULEA UR32, UR46, UR4, 0xa ;  /* 0x000000042e207291 */ /* 0x000fe4000f8e503f */
[----:B------:R-:W-:Y:S01]  /*1420*/  ULEA UR34, UR37, UR41, 0xb ;  /* 0x0000002925227291 */ /* 0x000fe2000f8e583f */
[----:B------:R-:W-:Y:S01]  /*1430*/  UMOV UR33, 0x40000040 ;  /* 0x4000004000217882 */ /* 0x000fe20000000000 */
[----:B------:R-:W-:Y:S01]  /*1440*/  UMOV UR35, 0x40000040 ;  /* 0x4000004000237882 */ /* 0x000fe20000000000 */
[----:B------:R-:W-:Y:S02]  /*1450*/  UIADD3 UR4, UR32, 0x2, URZ ;  /* 0x0000000220047890 */ /* 0x000fe4000fffe03f */
[----:B------:R-:W-:Y:S01]  /*1460*/  UIADD3 UR6, UR34, 0x2, URZ ;  /* 0x0000000222067890 */ /* 0x000fe2000fffe03f */
[----:B------:R-:W-:-:S03]  /*1470*/  UMOV UR5, 0x40000040 ;  /* 0x4000004000057882 */ /* 0x000fc60000000000 */
[----:B------:R-:W-:Y:S01]  /*1480*/  HGMMA.64x128x16.F32.BF16 R24, gdesc[UR32], RZ, !UPT, gsb0 ;  /* 0x01e00000201879f0 */ /* 0x000fe2000c0018ff */
[----:B------:R-:W-:Y:S01]  /*1490*/  UMOV UR7, 0x40000040 ;  /* 0x4000004000077882 */ /* 0x000fe20000000000 */
[----:B------:R-:W-:Y:S01]  /*14a0*/  UIADD3 UR8, UR32, 0x4, URZ ;  /* 0x0000000420087890 */ /* 0x000fe2000fffe03f */
[-C--:B--2---:R-:W-:Y:S01]  /*14b0*/  ISETP.GE.AND P5, PT, R0, R7.reuse, PT ;  /* 0x000000070000720c */ /* 0x084fe20003fa6270 */
[----:B------:R-:W-:Y:S01]  /*14c0*/  UIADD3 UR10, UR34, 0x4, URZ ;  /* 0x00000004220a7890 */ /* 0x000fe2000fffe03f */
[-C--:B------:R-:W-:Y:S01]  /*14d0*/  ISETP.GE.AND P1, PT, R4, R7.reuse, PT ;  /* 0x000000070400720c */ /* 0x080fe20003f26270 */
[----:B------:R-:W-:Y:S01]  /*14e0*/  UMOV UR9, 0x40000040 ;  /* 0x4000004000097882 */ /* 0x000fe20000000000 */
[----:B------:R-:W-:Y:S01]  /*14f0*/  UMOV UR11, 0x40000040 ;  /* 0x40000040000b7882 */ /* 0x000fe20000000000 */
[----:B------:R-:W-:Y:S01]  /*1500*/  UIADD3 UR12, UR32, 0x6, URZ ;  /* 0x00000006200c7890 */ /* 0x000fe2000fffe03f */
[C---:B------:R-:W-:Y:S01]  /*1510*/  IADD3 R0, R22.reuse, 0x10, RZ ;  /* 0x0000001016007810 */ /* 0x040fe20007ffe0ff */
[----:B------:R-:W-:Y:S01]  /*1520*/  UIADD3 UR14, UR34, 0x6, URZ ;  /* 0x00000006220e7890 */ /* 0x000fe2000fffe03f */
[C---:B------:R-:W-:Y:S01]  /*1530*/  IADD3 R4, R22.reuse, 0x11, RZ ;  /* 0x0000001116047810 */ /* 0x040fe20007ffe0ff */
[----:B------:R-:W-:Y:S01]  /*1540*/  UMOV UR13, 0x40000040 ;  /* 0x40000040000d7882 */ /* 0x000fe20000000000 */
[----:B------:R-:W-:Y:S01]  /*1550*/  UMOV UR15, 0x40000040 ;  /* 0x40000040000f7882 */ /* 0x000fe20000000000 */
[----:B------:R-:W-:Y:S01]  /*1560*/  UIADD3 UR16, UR32, 0x200, URZ ;  /* 0x0000020020107890 */ /* 0x000fe2000fffe03f */
[-C--:B------:R-:W-:Y:S01]  /*1570*/  ISETP.GE.AND P6, PT, R22, R7.reuse, PT ;  /* 0x000000071600720c */ /* 0x080fe20003fc6270 */
[----:B------:R-:W-:Y:S01]  /*1580*/  UIADD3 UR18, UR34, 0x400, URZ ;  /* 0x0000040022127890 */ /* 0x000fe2000fffe03f */
[-C--:B------:R-:W-:Y:S01]  /*1590*/  ISETP.GE.AND P3, PT, R0, R7.reuse, PT ;  /* 0x000000070000720c */ /* 0x080fe20003f66270 */
[----:B------:R-:W-:Y:S01]  /*15a0*/  UMOV UR17, 0x40000040 ;  /* 0x4000004000117882 */ /* 0x000fe20000000000 */
[----:B------:R-:W-:Y:S01]  /*15b0*/  UMOV UR19, 0x40000040 ;  /* 0x4000004000137882 */ /* 0x000fe20000000000 */
[----:B------:R-:W-:Y:S01]  /*15c0*/  UIADD3 UR20, UR32, 0x202, URZ ;  /* 0x0000020220147890 */ /* 0x000fe2000fffe03f */
[----:B------:R-:W-:Y:S01]  /*15d0*/  VIADD R0, R22, 0x18 ;  /* 0x0000001816007836 */ /* 0x000fe20000000000 */
[----:B------:R-:W-:Y:S01]  /*15e0*/  UIADD3 UR22, UR34, 0x402, URZ ;  /* 0x0000040222167890 */ /* 0x000fe2000fffe03f */
[-C--:B------:R-:W-:Y:S01]  /*15f0*/  ISETP.GE.AND P4, PT, R4, R7.reuse, PT ;  /* 0x000000070400720c */ /* 0x080fe20003f86270 */
[----:B------:R-:W-:Y:S01]  /*1600*/  UMOV UR21, 0x40000040 ;  /* 0x4000004000157882 */ /* 0x000fe20000000000 */
[----:B------:R-:W-:Y:S01]  /*1610*/  UMOV UR23, 0x40000040 ;  /* 0x4000004000177882 */ /* 0x000fe20000000000 */
[----:B------:R-:W-:Y:S01]  /*1620*/  UIADD3 UR24, UR32, 0x204, URZ ;  /* 0x0000020420187890 */ /* 0x000fe2000fffe03f */
[----:B------:R-:W-:Y:S01]  /*1630*/  IADD3 R4, R22, 0x20, RZ ;  /* 0x0000002016047810 */ /* 0x000fe20007ffe0ff */
[----:B------:R-:W-:Y:S01]  /*1640*/  UIADD3 UR26, UR34, 0x404, URZ ;  /* 0x00000404221a7890 */ /* 0x000fe2000fffe03f */
[----:B------:R-:W-:Y:S01]  /*1650*/  ISETP.GE.AND P2, PT, R6, R7, PT ;  /* 0x000000070600720c */ /* 0x000fe20003f46270 */
[----:B------:R-:W-:Y:S01]  /*1660*/  UMOV UR25, 0x40000040 ;  /* 0x4000004000197882 */ /* 0x000fe20000000000 */
[----:B------:R-:W-:Y:S01]  /*1670*/  UMOV UR27, 0x40000040 ;  /* 0x40000040001b7882 */ /* 0x000fe20000000000 */
[----:B------:R-:W-:-:S02]  /*1680*/  UIADD3 UR28, UR32, 0x206, URZ ;  /* 0x00000206201c7890 */ /* 0x000fc4000fffe03f */
[----:B------:R-:W-:Y:S01]  /*1690*/  UIADD3 UR30, UR34, 0x406, URZ ;  /* 0x00000406221e7890 */ /* 0x000fe2000fffe03f */
[----:B------:R-:W-:Y:S01]  /*16a0*/  UMOV UR29, 0x40000040 ;  /* 0x40000040001d7882 */ /* 0x000fe20000000000 */
[----:B------:R-:W-:Y:S01]  /*16b0*/  UMOV UR31, 0x40000040 ;  /* 0x40000040001f7882 */ /* 0x000fe20000000000 */
[----:B------:R-:W-:-:S04]  /*16c0*/  UIADD3 UR37, UR37, 0x1, URZ ;  /* 0x0000000125257890 */ /* 0x000fc8000fffe03f */
[----:B------:R-:W-:Y:S01]  /*16d0*/  UISETP.NE.AND UP0, UPT, UR37, 0x5, UPT ;  /* 0x000000052500788c */ /* 0x000fe2000bf05270 */
[----:B------:R-:W-:Y:S02]  /*16e0*/  WARPGROUP.DEPBAR.LE gsb0, 0x0 ;  /* 0x00008000000079c5 */ /* 0x000fe40000010000 */
[----:B------:R-:W-:-:S06]  /*16f0*/  WARPGROUP.ARRIVE ;  /* 0x00000000000079c5 */ /* 0x000fcc0000000000 */
[----:B------:R-:W-:Y:S01]  /*1700*/  HGMMA.64x128x16.F32.BF16 R24, gdesc[UR4], R24, gsb0 ;  /* 0x01e00000041879f0 */ /* 0x000fe20008001818 */
[----:B------:R-:W-:Y:S02]  /*1710*/  ULDC UR6, c[0x0][0x604] ;  /* 0x0001810000067ab9 */ /* 0x000fe40000000800 */
[----:B------:R-:W-:Y:S02]  /*1720*/  WARPGROUP.DEPBAR.LE gsb0, 0x0 ;  /* 0x00008000000079c5 */ /* 0x000fe40000010000 */
[----:B------:R-:W-:-:S07]  /*1730*/  WARPGROUP.ARRIVE ;  /* 0x00000000000079c5 */ /* 0x000fce0000000000 */
[----:B------:R-:W-:Y:S03]  /*1740*/  HGMMA.64x128x16.F32.BF16 R24, gdesc[UR8], R24, gsb0 ;  /* 0x01e00000081879f0 */ /* 0x000fe60008001818 */
        /* <DEDUP_REMOVED lines=16> */
[----:B------:R-:W-:Y:S02]  /*1850*/  FSEL R24, R24, -INF , !P6 ;  /* 0xff80000018187808 */ /* 0x000fe40007000000 */
[----:B------:R-:W-:Y:S02]  /*1860*/  FSEL R25, R25, -INF , !P5 ;  /* 0xff80000019197808 */ /* 0x000fe40006800000 */
[----:B------:R-:W-:Y:S02]  /*1870*/  FSEL R26, R26, -INF , !P6 ;  /* 0xff8000001a1a7808 */ /* 0x000fe40007000000 */
[----:B------:R-:W-:-:S02]  /*1880*/  FSEL R28, R28, -INF , !P1 ;  /* 0xff8000001c1c7808 */ /* 0x000fc40004800000 */
[----:B------:R-:W-:Y:S02]  /*1890*/  FSEL R30, R30, -INF , !P1 ;  /* 0xff8000001e1e7808 */ /* 0x000fe40004800000 */
[-C--:B------:R-:W-:Y:S02]  /*18a0*/  ISETP.GE.AND P6, PT, R0, R7.reuse, PT ;  /* 0x000000070000720c */ /* 0x080fe40003fc6270 */
[----:B------:R-:W-:Y:S02]  /*18b0*/  ISETP.GE.AND P1, PT, R4, R7, PT ;  /* 0x000000070400720c */ /* 0x000fe40003f26270 */
[C---:B------:R-:W-:Y:S02]  /*18c0*/  IADD3 R0, R22.reuse, 0x19, RZ ;  /* 0x0000001916007810 */ /* 0x040fe40007ffe0ff */
[----:B------:R-:W-:Y:S02]  /*18d0*/  IADD3 R4, R22, 0x28, RZ ;  /* 0x0000002816047810 */ /* 0x000fe40007ffe0ff */
[----:B------:R-:W-:-:S02]  /*18e0*/  FMNMX R3, R24, R25, !PT ;  /* 0x0000001918037209 */ /* 0x000fc40007800000 */
[----:B------:R-:W-:Y:S02]  /*18f0*/  FSEL R27, R27, -INF , !P5 ;  /* 0xff8000001b1b7808 */ /* 0x000fe40006800000 */
[----:B------:R-:W-:Y:S02]  /*1900*/  FSEL R32, R32, -INF , !P3 ;  /* 0xff80000020207808 */ /* 0x000fe40005800000 */
[----:B------:R-:W-:Y:S02]  /*1910*/  FSEL R34, R34, -INF , !P3 ;  /* 0xff80000022227808 */ /* 0x000fe40005800000 */
[-C--:B------:R-:W-:Y:S01]  /*1920*/  ISETP.GE.AND P5, PT, R0, R7.reuse, PT ;  /* 0x000000070000720c */ /* 0x080fe20003fa6270 */
[----:B------:R-:W-:Y:S01]  /*1930*/  VIADD R0, R22, 0x21 ;  /* 0x0000002116007836 */ /* 0x000fe20000000000 */
[----:B------:R-:W-:Y:S02]  /*1940*/  ISETP.GE.AND P3, PT, R4, R7, PT ;  /* 0x000000070400720c */ /* 0x000fe40003f66270 */
[----:B------:R-:W-:-:S02]  /*1950*/  FSEL R29, R29, -INF , !P2 ;  /* 0xff8000001d1d7808 */ /* 0x000fc40005000000 */
[----:B------:R-:W-:Y:S02]  /*1960*/  FMNMX R4, R28, R3, !PT ;  /* 0x000000031c047209 */ /* 0x000fe40007800000 */
[----:B------:R-:W-:Y:S02]  /*1970*/  FSEL R31, R31, -INF , !P2 ;  /* 0xff8000001f1f7808 */ /* 0x000fe40005000000 */
[----:B------:R-:W-:Y:S02]  /*1980*/  FMNMX R3, R29, R4, !PT ;  /* 0x000000041d037209 */ /* 0x000fe40007800000 */
[----:B------:R-:W-:Y:S02]  /*1990*/  ISETP.GE.AND P2, PT, R0, R7, PT ;  /* 0x000000070000720c */ /* 0x000fe40003f46270 */
[----:B------:R-:W-:Y:S02]  /*19a0*/  IADD3 R0, R22, 0x29, RZ ;  /* 0x0000002916007810 */ /* 0x000fe40007ffe0ff */
[----:B------:R-:W-:-:S02]  /*19b0*/  FSEL R33, R33, -INF , !P4 ;  /* 0xff80000021217808 */ /* 0x000fc40006000000 */
[----:B------:R-:W-:Y:S02]  /*19c0*/  FMNMX R4, R32, R3, !PT ;  /* 0x0000000320047209 */ /* 0x000fe40007800000 */
[----:B------:R-:W-:Y:S02]  /*19d0*/  FSEL R35, R35, -INF , !P4 ;  /* 0xff80000023237808 */ /* 0x000fe40006000000 */
[----:B------:R-:W-:Y:S01]  /*19e0*/  ISETP.GE.AND P4, PT, R0, R7, PT ;  /* 0x000000070000720c */ /* 0x000fe20003f86270 */
[----:B------:R-:W-:Y:S01]  /*19f0*/  VIADD R0, R22, 0x30 ;  /* 0x0000003016007836 */ /* 0x000fe20000000000 */
[----:B------:R-:W-:Y:S02]  /*1a00*/  FSEL R36, R36, -INF , !P6 ;  /* 0xff80000024247808 */ /* 0x000fe40007000000 */
[----:B------:R-:W-:Y:S02]  /*1a10*/  FMNMX R3, R33, R4, !PT ;  /* 0x0000000421037209 */ /* 0x000fe40007800000 */
[----:B------:R-:W-:-:S02]  /*1a20*/  FSEL R38, R38, -INF , !P6 ;  /* 0xff80000026267808 */ /* 0x000fc40007000000 */
[----:B------:R-:W-:Y:S02]  /*1a30*/  ISETP.GE.AND P6, PT, R0, R7, PT ;  /* 0x000000070000720c */ /* 0x000fe40003fc6270 */
[----:B------:R-:W-:Y:S02]  /*1a40*/  FSEL R37, R37, -INF , !P5 ;  /* 0xff80000025257808 */ /* 0x000fe40006800000 */
[----:B------:R-:W-:Y:S02]  /*1a50*/  FMNMX R4, R36, R3, !PT ;  /* 0x0000000324047209 */ /* 0x000fe40007800000 */
[----:B------:R-:W-:Y:S02]  /*1a60*/  IADD3 R0, R22, 0x31, RZ ;  /* 0x0000003116007810 */ /* 0x000fe40007ffe0ff */
[----:B------:R-:W-:Y:S02]  /*1a70*/  FSEL R39, R39, -INF , !P5 ;  /* 0xff80000027277808 */ /* 0x000fe40006800000 */
[----:B------:R-:W-:-:S02]  /*1a80*/  FSEL R40, R40, -INF , !P1 ;  /* 0xff80000028287808 */ /* 0x000fc40004800000 */
[----:B------:R-:W-:Y:S02]  /*1a90*/  FMNMX R3, R37, R4, !PT ;  /* 0x0000000425037209 */ /* 0x000fe40007800000 */
[----:B------:R-:W-:Y:S02]  /*1aa0*/  ISETP.GE.AND P5, PT, R0, R7, PT ;  /* 0x000000070000720c */ /* 0x000fe40003fa6270 */
[----:B------:R-:W-:Y:S02]  /*1ab0*/  IADD3 R0, R22, 0x38, RZ ;  /* 0x0000003816007810 */ /* 0x000fe40007ffe0ff */
[----:B------:R-:W-:Y:S02]  /*1ac0*/  FSEL R41, R41, -INF , !P2 ;  /* 0xff80000029297808 */ /* 0x000fe40005000000 */
[----:B------:R-:W-:Y:S02]  /*1ad0*/  FMNMX R4, R40, R3, !PT ;  /* 0x0000000328047209 */ /* 0x000fe40007800000 */
[----:B------:R-:W-:-:S02]  /*1ae0*/  FSEL R42, R42, -INF , !P1 ;  /* 0xff8000002a2a7808 */ /* 0x000fc40004800000 */
[-C--:B------:R-:W-:Y:S01]  /*1af0*/  ISETP.GE.AND P1, PT, R0, R7.reuse, PT ;  /* 0x000000070000720c */ /* 0x080fe20003f26270 */
[----:B------:R-:W-:Y:S01]  /*1b00*/  VIADD R0, R22, 0x39 ;  /* 0x0000003916007836 */ /* 0x000fe20000000000 */
[----:B------:R-:W-:Y:S02]  /*1b10*/  FSEL R44, R44, -INF , !P3 ;  /* 0xff8000002c2c7808 */ /* 0x000fe40005800000 */
[----:B------:R-:W-:Y:S02]  /*1b20*/  FMNMX R3, R41, R4, !PT ;  /* 0x0000000429037209 */ /* 0x000fe40007800000 */
[----:B------:R-:W-:Y:S02]  /*1b30*/  FSEL R43, R43, -INF , !P2 ;  /* 0xff8000002b2b7808 */ /* 0x000fe40005000000 */
[----:B------:R-:W-:Y:S02]  /*1b40*/  ISETP.GE.AND P2, PT, R0, R7, PT ;  /* 0x000000070000720c */ /* 0x000fe40003f46270 */
[----:B------:R-:W-:-:S02]  /*1b50*/  FSEL R45, R45, -INF , !P4 ;  /* 0xff8000002d2d7808 */ /* 0x000fc40006000000 */
[----:B------:R-:W-:Y:S02]  /*1b60*/  FMNMX R4, R44, R3, !PT ;  /* 0x000000032c047209 */ /* 0x000fe40007800000 */
[----:B------:R-:W-:Y:S02]  /*1b70*/  IADD3 R0, R22, 0x40, RZ ;  /* 0x0000004016007810 */ /* 0x000fe40007ffe0ff */
[----:B------:R-:W-:Y:S02]  /*1b80*/  FSEL R46, R46, -INF , !P3 ;  /* 0xff8000002e2e7808 */ /* 0x000fe40005800000 */
[----:B------:R-:W-:Y:S02]  /*1b90*/  FSEL R48, R48, -INF , !P6 ;  /* 0xff80000030307808 */ /* 0x000fe40007000000 */
[----:B------:R-:W-:Y:S02]  /*1ba0*/  FMNMX R3, R45, R4, !PT ;  /* 0x000000042d037209 */ /* 0x000fe40007800000 */
[----:B------:R-:W-:-:S02]  /*1bb0*/  ISETP.GE.AND P3, PT, R0, R7, PT ;  /* 0x000000070000720c */ /* 0x000fc40003f66270 */
[----:B------:R-:W-:Y:S02]  /*1bc0*/  IADD3 R0, R22, 0x41, RZ ;  /* 0x0000004116007810 */ /* 0x000fe40007ffe0ff */
[----:B------:R-:W-:Y:S02]  /*1bd0*/  FSEL R49, R49, -INF , !P5 ;  /* 0xff80000031317808 */ /* 0x000fe40006800000 */
[----:B------:R-:W-:Y:S02]  /*1be0*/  FMNMX R4, R48, R3, !PT ;  /* 0x0000000330047209 */ /* 0x000fe40007800000 */
[----:B------:R-:W-:Y:S02]  /*1bf0*/  FSEL R47, R47, -INF , !P4 ;  /* 0xff8000002f2f7808 */ /* 0x000fe40006000000 */
[----:B------:R-:W-:Y:S01]  /*1c00*/  ISETP.GE.AND P4, PT, R0, R7, PT ;  /* 0x000000070000720c */ /* 0x000fe20003f86270 */
[----:B------:R-:W-:Y:S01]  /*1c10*/  VIADD R0, R22, 0x48 ;  /* 0x0000004816007836 */ /* 0x000fe20000000000 */
[----:B------:R-:W-:-:S02]  /*1c20*/  FSEL R52, R52, -INF , !P1 ;  /* 0xff80000034347808 */ /* 0x000fc40004800000 */
[----:B------:R-:W-:Y:S02]  /*1c30*/  FMNMX R3, R49, R4, !PT ;  /* 0x0000000431037209 */ /* 0x000fe40007800000 */
[----:B------:R-:W-:Y:S02]  /*1c40*/  FSEL R50, R50, -INF , !P6 ;  /* 0xff80000032327808 */ /* 0x000fe40007000000 */
[----:B------:R-:W-:Y:S02]  /*1c50*/  ISETP.GE.AND P6, PT, R0, R7, PT ;  /* 0x000000070000720c */ /* 0x000fe40003fc6270 */
[----:B------:R-:W-:Y:S02]  /*1c60*/  FSEL R53, R53, -INF , !P2 ;  /* 0xff80000035357808 */ /* 0x000fe40005000000 */
[----:B------:R-:W-:Y:S02]  /*1c70*/  FMNMX R4, R52, R3, !PT ;  /* 0x0000000334047209 */ /* 0x000fe40007800000 */
[----:B------:R-:W-:-:S02]  /*1c80*/  IADD3 R0, R22, 0x49, RZ ;  /* 0x0000004916007810 */ /* 0x000fc40007ffe0ff */
[----:B------:R-:W-:Y:S02]  /*1c90*/  FSEL R51, R51, -INF , !P5 ;  /* 0xff80000033337808 */ /* 0x000fe40006800000 */
        /* <DEDUP_REMOVED lines=24> */
[----:B------:R-:W-:Y:S02]  /*1e20*/  IADD3 R4, R22, 0x61, RZ ;  /* 0x0000006116047810 */ /* 0x000fe40007ffe0ff */
[-C--:B------:R-:W-:Y:S01]  /*1e30*/  ISETP.GE.AND P4, PT, R0, R7.reuse, PT ;  /* 0x000000070000720c */ /* 0x080fe20003f86270 */
[----:B------:R-:W-:Y:S01]  /*1e40*/  VIADD R0, R22, 0x60 ;  /* 0x0000006016007836 */ /* 0x000fe20000000000 */
[----:B------:R-:W-:Y:S02]  /*1e50*/  FSEL R68, R68, -INF , !P3 ;  /* 0xff80000044447808 */ /* 0x000fe40005800000 */
[----:B------:R-:W-:Y:S02]  /*1e60*/  FMNMX R3, R65, R6, !PT ;  /* 0x0000000641037209 */ /* 0x000fe40007800000 */
[----:B------:R-:W-:Y:S02]  /*1e70*/  ISETP.GE.AND P0, PT, R4, R7, PT ;  /* 0x000000070400720c */ /* 0x000fe40003f06270 */
[----:B------:R-:W-:-:S02]  /*1e80*/  IADD3 R4, R22, 0x68, RZ ;  /* 0x0000006816047810 */ /* 0x000fc40007ffe0ff */
[----:B------:R-:W-:Y:S02]  /*1e90*/  FSEL R62, R62, -INF , !P6 ;  /* 0xff8000003e3e7808 */ /* 0x000fe40007000000 */
[----:B------:R-:W-:Y:S02]  /*1ea0*/  ISETP.GE.AND P6, PT, R0, R7, PT ;  /* 0x000000070000720c */ /* 0x000fe40003fc6270 */
        /* <DEDUP_REMOVED lines=25> */
[----:B------:R-:W-:Y:S02]  /*2040*/  IADD3 R6, R22, 0x79, RZ ;  /* 0x0000007916067810 */ /* 0x000fe40007ffe0ff */
[----:B------:R-:W-:Y:S02]  /*2050*/  FSEL R81, R81, -INF , !P4 ;  /* 0xff80000051517808 */ /* 0x000fe40006000000 */
[----:B------:R-:W-:Y:S02]  /*2060*/  FMNMX R8, R80, R3, !PT ;  /* 0x0000000350087209 */ /* 0x000fe40007800000 */
[----:B------:R-:W-:Y:S02]  /*2070*/  ISETP.GE.AND P5, PT, R4, R7, PT ;  /* 0x000000070400720c */ /* 0x000fe40003fa6270 */
[----:B------:R-:W-:Y:S02]  /*2080*/  FMNMX R3, R81, R8, !PT ;  /* 0x0000000851037209 */ /* 0x000fe40007800000 */
[----:B------:R-:W-:-:S02]  /*2090*/  FSEL R84, R84, -INF , !P5 ;  /* 0xff80000054547808 */ /* 0x000fc40006800000 */
[----:B------:R-:W-:Y:S02]  /*20a0*/  ISETP.GE.AND P6, PT, R6, R7, PT ;  /* 0x000000070600720c */ /* 0x000fe40003fc6270 */
[----:B------:R-:W-:Y:S02]  /*20b0*/  FMNMX R4, R84, R3, !PT ;  /* 0x0000000354047209 */ /* 0x000fe40007800000 */
[----:B------:R-:W-:Y:S02]  /*20c0*/  FSEL R85, R85, -INF , !P6 ;  /* 0xff80000055557808 */ /* 0x000fe40007000000 */
[----:B------:R-:W-:Y:S02]  /*20d0*/  P2R R9, PR, RZ, 0x2 ;  /* 0x00000002ff097803 */ /* 0x000fe40000000000 */
[----:B------:R-:W-:Y:S02]  /*20e0*/  FMNMX R4, R85, R4, !PT ;  /* 0x0000000455047209 */ /* 0x000fe40007800000 */
[----:B------:R-:W-:-:S02]  /*20f0*/  P2R R10, PR, RZ, 0x1 ;  /* 0x00000001ff0a7803 */ /* 0x000fc40000000000 */
[----:B------:R-:W-:Y:S01]  /*2100*/  ISETP.GE.AND P0, PT, R0, R7, PT ;  /* 0x000000070000720c */ /* 0x000fe20003f06270 */
[----:B------:R-:W1:Y:S01]  /*2110*/  SHFL.BFLY PT, R3, R4, 0x1, 0x1f ;  /* 0x0c201f0004037f89 */ /* 0x000e6200000e0000 */
[----:B------:R-:W-:Y:S02]  /*2120*/  FSEL R82, R82, -INF , !P3 ;  /* 0xff80000052527808 */ /* 0x000fe40005800000 */
[----:B------:R-:W-:Y:S02]  /*2130*/  FSEL R74, R74, -INF , !P0 ;  /* 0xff8000004a4a7808 */ /* 0x000fe40004000000 */
[----:B------:R-:W-:Y:S02]  /*2140*/  ISETP.NE.AND P0, PT, R10, RZ, PT ;  /* 0x000000ff0a00720c */ /* 0x000fe40003f05270 */
[----:B------:R-:W-:Y:S02]  /*2150*/  FSEL R83, R83, -INF , !P4 ;  /* 0xff80000053537808 */ /* 0x000fe40006000000 */
[----:B------:R-:W-:-:S02]  /*2160*/  FSEL R75, R75, -INF , !P0 ;  /* 0xff8000004b4b7808 */ /* 0x000fc40004000000 */
[----:B------:R-:W-:Y:S02]  /*2170*/  ISETP.NE.AND P0, PT, R11, RZ, PT ;  /* 0x000000ff0b00720c */ /* 0x000fe40003f05270 */
[----:B------:R-:W-:Y:S02]  /*2180*/  FSEL R79, R79, -INF , !P2 ;  /* 0xff8000004f4f7808 */ /* 0x000fe40005000000 */
[----:B------:R-:W-:Y:S02]  /*2190*/  FSEL R87, R87, -INF , !P6 ;  /* 0xff80000057577808 */ /* 0x000fe40007000000 */
[----:B------:R-:W-:Y:S02]  /*21a0*/  FSEL R86, R86, -INF , !P5 ;  /* 0xff80000056567808 */ /* 0x000fe40006800000 */
[----:B-1----:R-:W-:-:S05]  /*21b0*/  FMNMX R3, R4, R3, !PT ;  /* 0x0000000304037209 */ /* 0x002fca0007800000 */
[----:B------:R-:W1:Y:S02]  /*21c0*/  SHFL.BFLY PT, R6, R3, 0x2, 0x1f ;  /* 0x0c401f0003067f89 */ /* 0x000e6400000e0000 */
[----:B-1----:R-:W-:Y:S02]  /*21d0*/  FMNMX R5, R3, R6, !PT ;  /* 0x0000000603057209 */ /* 0x002fe40007800000 */
[----:B------:R-:W-:Y:S02]  /*21e0*/  FMNMX R3, R26, R27, !PT ;  /* 0x0000001b1a037209 */ /* 0x000fe40007800000 */
[----:B------:R-:W-:-:S04]  /*21f0*/  FSETP.NEU.AND P1, PT, R5, -INF , PT ;  /* 0xff8000000500780b */ /* 0x000fc80003f2d000 */
[----:B------:R-:W-:Y:S02]  /*2200*/  FSEL R0, R5, RZ, P1 ;  /* 0x000000ff05007208 */ /* 0x000fe40000800000 */
[----:B------:R-:W-:-:S03]  /*2210*/  ISETP.NE.AND P1, PT, R9, RZ, PT ;  /* 0x000000ff0900720c */ /* 0x000fc60003f25270 */
[----:B------:R-:W-:Y:S01]  /*2220*/  FMUL R20, R0, UR6 ;  /* 0x0000000600147c20 */ /* 0x000fe20008400000 */
[----:B------:R-:W-:Y:S02]  /*2230*/  FSEL R78, R78, -INF , !P1 ;  /* 0xff8000004e4e7808 */ /* 0x000fe40004800000 */
[----:B------:R-:W-:Y:S01]  /*2240*/  FMNMX R0, R30, R3, !PT ;  /* 0x000000031e007209 */ /* 0x000fe20007800000 */
[--C-:B------:R-:W-:Y:S01]  /*2250*/  FFMA R24, R24, UR6, -R20.reuse ;  /* 0x0000000618187c23 */ /* 0x100fe20008000814 */
[--C-:B------:R-:W-:Y:S01]  /*2260*/  FFMA R4, R28, UR6, -R20.reuse ;  /* 0x000000061c047c23 */ /* 0x100fe20008000814 */
[--C-:B------:R-:W-:Y:S01]  /*2270*/  FFMA R8, R36, UR6, -R20.reuse ;  /* 0x0000000624087c23 */ /* 0x100fe20008000814 */
[----:B------:R-:W-:Y:S01]  /*2280*/  FMNMX R3, R31, R0, !PT ;  /* 0x000000001f037209 */ /* 0x000fe20007800000 */
[--C-:B------:R-:W-:Y:S01]  /*2290*/  FFMA R11, R29, UR6, -R20.reuse ;  /* 0x000000061d0b7c23 */ /* 0x100fe20008000814 */
[----:B------:R-:W-:Y:S01]  /*22a0*/  FSETP.GEU.AND P1, PT, R24, -126, PT ;  /* 0xc2fc00001800780b */ /* 0x000fe20003f2e000 */
        /* <DEDUP_REMOVED lines=12> */
[----:B------:R-:W-:Y:S01]  /*2370*/  @!P1 FMUL R24, R24, 0.5 ;  /* 0x3f00000018189820 */ /* 0x000fe20000400000 */
[----:B------:R-:W-:Y:S01]  /*2380*/  FMNMX R3, R39, R0, !PT ;  /* 0x0000000027037209 */ /* 0x000fe20007800000 */
[--C-:B------:R-:W-:Y:S01]  /*2390*/  FFMA R15, R37, UR6, -R20.reuse ;  /* 0x00000006250f7c23 */ /* 0x100fe20008000814 */
[----:B------:R-:W-:Y:S01]  /*23a0*/  FSETP.GEU.AND P6, PT, R13, -126, PT ;  /* 0xc2fc00000d00780b */ /* 0x000fe20003fce000 */
[----:B------:R-:W-:Y:S01]  /*23b0*/  @!P3 FMUL R4, R4, 0.5 ;  /* 0x3f0000000404b820 */ /* 0x000fe20000400000 */
[----:B------:R-:W-:Y:S01]  /*23c0*/  FMNMX R0, R42, R3, !PT ;  /* 0x000000032a007209 */ /* 0x000fe20007800000 */
[----:B------:R-:W1:Y:S01]  /*23d0*/  MUFU.EX2 R24, R24 ;  /* 0x0000001800187308 */ /* 0x000e620000000800 */
[----:B------:R-:W-:Y:S01]  /*23e0*/  FSETP.GEU.AND P5, PT, R28, -126, PT ;  /* 0xc2fc00001c00780b */ /* 0x000fe20003fae000 */
[----:B------:R-:W-:Y:S01]  /*23f0*/  @!P4 FMUL R11, R11, 0.5 ;  /* 0x3f0000000b0bc820 */ /* 0x000fe20000400000 */
[----:B------:R-:W-:Y:S01]  /*2400*/  FMNMX R3, R43, R0, !PT ;  /* 0x000000002b037209 */ /* 0x000fe20007800000 */
[--C-:B------:R-:W-:Y:S01]  /*2410*/  FFMA R23, R45, UR6, -R20.reuse ;  /* 0x000000062d177c23 */ /* 0x100fe20008000814 */
[--C-:B------:R-:W-:Y:S01]  /*2420*/  FFMA R10, R44, UR6, -R20.reuse ;  /* 0x000000062c0a7c23 */ /* 0x100fe20008000814 */
[----:B------:R-:W-:Y:S01]  /*2430*/  @!P2 FMUL R9, R9, 0.5 ;  /* 0x3f0000000909a820 */ /* 0x000fe20000400000 */
[----:B------:R-:W-:Y:S01]  /*2440*/  FMNMX R0, R46, R3, !PT ;  /* 0x000000032e007209 */ /* 0x000fe20007800000 */
[----:B------:R-:W2:Y:S01]  /*2450*/  MUFU.EX2 R4, R4 ;  /* 0x0000000400047308 */ /* 0x000ea20000000800 */
[--C-:B------:R-:W-:Y:S01]  /*2460*/  FFMA R12, R52, UR6, -R20.reuse ;  /* 0x00000006340c7c23 */ /* 0x100fe20008000814 */
[----:B------:R-:W-:Y:S01]  /*2470*/  @!P6 FMUL R13, R13, 0.5 ;  /* 0x3f0000000d0de820 */ /* 0x000fe20000400000 */
[----:B------:R-:W-:Y:S01]  /*2480*/  FMNMX R3, R47, R0, !PT ;  /* 0x000000002f037209 */ /* 0x000fe20007800000 */
[--C-:B------:R-:W-:Y:S01]  /*2490*/  FFMA R37, R60, UR6, -R20.reuse ;  /* 0x000000063c257c23 */ /* 0x100fe20008000814 */
[--C-:B------:R-:W-:Y:S01]  /*24a0*/  FFMA R29, R53, UR6, -R20.reuse ;  /* 0x00000006351d7c23 */ /* 0x100fe20008000814 */
[----:B------:R-:W-:Y:S01]  /*24b0*/  @!P5 FMUL R28, R28, 0.5 ;  /* 0x3f0000001c1cd820 */ /* 0x000fe20000400000 */
[----:B------:R-:W-:Y:S01]  /*24c0*/  FMNMX R0, R50, R3, !PT ;  /* 0x0000000332007209 */ /* 0x000fe20007800000 */
[----:B------:R-:W3:Y:S01]  /*24d0*/  MUFU.EX2 R11, R11 ;  /* 0x0000000b000b7308 */ /* 0x000ee20000000800 */
[----:B-1----:R-:W-:Y:S01]  /*24e0*/  @!P1 FMUL R24, R24, R24 ;  /* 0x0000001818189220 */ /* 0x002fe20000400000 */
[----:B------:R-:W-:Y:S01]  /*24f0*/  FSETP.GEU.AND P1, PT, R8, -126, PT ;  /* 0xc2fc00000800780b */ /* 0x000fe20003f2e000 */
[--C-:B------:R-:W-:Y:S01]  /*2500*/  FFMA R25, R49, UR6, -R20.reuse ;  /* 0x0000000631197c23 */ /* 0x100fe20008000814 */
[----:B------:R-:W-:Y:S01]  /*2510*/  FMNMX R3, R51, R0, !PT ;  /* 0x0000000033037209 */ /* 0x000fe20007800000 */
[--C-:B------:R-:W-:Y:S01]  /*2520*/  FFMA R40, R57, UR6, -R20.reuse ;  /* 0x0000000639287c23 */ /* 0x100fe20008000814 */
[--C-:B------:R-:W-:Y:S01]  /*2530*/  FFMA R33, R56, UR6, -R20.reuse ;  /* 0x0000000638217c23 */ /* 0x100fe20008000814 */
[--C-:B------:R-:W-:Y:S01]  /*2540*/  FFMA R64, R64, UR6, -R20.reuse ;  /* 0x0000000640407c23 */ /* 0x100fe20008000814 */
[----:B------:R-:W1:Y:S01]  /*2550*/  MUFU.EX2 R9, R9 ;  /* 0x0000000900097308 */ /* 0x000e620000000800 */
[----:B------:R-:W-:Y:S01]  /*2560*/  FMNMX R0, R54, R3, !PT ;  /* 0x0000000336007209 */ /* 0x000fe20007800000 */
[----:B--2---:R-:W-:Y:S01]  /*2570*/  @!P3 FMUL R4, R4, R4 ;  /* 0x000000040404b220 */ /* 0x004fe20000400000 */
[----:B------:R-:W-:Y:S01]  /*2580*/  FSETP.GEU.AND P3, PT, R32, -126, PT ;  /* 0xc2fc00002000780b */ /* 0x000fe20003f6e000 */
[--C-:B------:R-:W-:Y:S01]  /*2590*/  FFMA R72, R72, UR6, -R20.reuse ;  /* 0x0000000648487c23 */ /* 0x100fe20008000814 */
[----:B------:R-:W-:Y:S01]  /*25a0*/  FMNMX R3, R55, R0, !PT ;  /* 0x0000000037037209 */ /* 0x000fe20007800000 */
[--C-:B------:R-:W-:Y:S01]  /*25b0*/  FFMA R65, R65, UR6, -R20.reuse ;  /* 0x0000000641417c23 */ /* 0x100fe20008000814 */
[----:B------:R-:W-:Y:S01]  /*25c0*/  @!P1 FMUL R8, R8, 0.5 ;  /* 0x3f00000008089820 */ /* 0x000fe20000400000 */
[----:B------:R-:W2:Y:S01]  /*25d0*/  MUFU.EX2 R13, R13 ;  /* 0x0000000d000d7308 */ /* 0x000ea20000000800 */
[----:B---3--:R-:W-:Y:S01]  /*25e0*/  @!P4 FMUL R11, R11, R11 ;  /* 0x0000000b0b0bc220 */ /* 0x008fe20000400000 */
[----:B------:R-:W-:Y:S01]  /*25f0*/  FSETP.GEU.AND P4, PT, R21, -126, PT ;  /* 0xc2fc00001500780b */ /* 0x000fe20003f8e000 */
[--C-:B------:R-:W-:Y:S01]  /*2600*/  FFMA R14, R61, UR6, -R20.reuse ;  /* 0x000000063d0e7c23 */ /* 0x100fe20008000814 */
[----:B------:R-:W-:Y:S01]  /*2610*/  FMNMX R0, R58, R3, !PT ;  /* 0x000000033a007209 */ /* 0x000fe20007800000 */
[--C-:B------:R-:W-:Y:S01]  /*2620*/  FFMA R69, R69, UR6, -R20.reuse ;  /* 0x0000000645457c23 */ /* 0x100fe20008000814 */
[--C-:B------:R-:W-:Y:S01]  /*2630*/  FFMA R76, R76, UR6, -R20.reuse ;  /* 0x000000064c4c7c23 */ /* 0x100fe20008000814 */
[--C-:B------:R-:W-:Y:S01]  /*2640*/  FFMA R81, R81, UR6, -R20.reuse ;  /* 0x0000000651517c23 */ /* 0x100fe20008000814 */
[----:B------:R-:W3:Y:S01]  /*2650*/  MUFU.EX2 R8, R8 ;  /* 0x0000000800087308 */ /* 0x000ee20000000800 */
[----:B------:R-:W-:Y:S01]  /*2660*/  FMNMX R3, R59, R0, !PT ;  /* 0x000000003b037209 */ /* 0x000fe20007800000 */
[----:B-1----:R-:W-:Y:S01]  /*2670*/  @!P2 FMUL R9, R9, R9 ;  /* 0x000000090909a220 */ /* 0x002fe20000400000 */
[----:B------:R-:W-:Y:S01]  /*2680*/  FSETP.GEU.AND P2, PT, R15, -126, PT ;  /* 0xc2fc00000f00780b */ /* 0x000fe20003f4e000 */
[----:B------:R-:W-:Y:S01]  /*2690*/  @!P3 FMUL R32, R32, 0.5 ;  /* 0x3f0000002020b820 */ /* 0x000fe20000400000 */
[----:B------:R-:W-:Y:S01]  /*26a0*/  FMNMX R0, R62, R3, !PT ;  /* 0x000000033e007209 */ /* 0x000fe20007800000 */
[--C-:B------:R-:W-:Y:S01]  /*26b0*/  FFMA R77, R77, UR6, -R20.reuse ;  /* 0x000000064d4d7c23 */ /* 0x100fe20008000814 */
[----:B------:R-:W-:Y:S01]  /*26c0*/  @!P4 FMUL R21, R21, 0.5 ;  /* 0x3f0000001515c820 */ /* 0x000fe20000400000 */
[----:B------:R-:W1:Y:S01]  /*26d0*/  MUFU.EX2 R28, R28 ;  /* 0x0000001c001c7308 */ /* 0x000e620000000800 */
[----:B--2---:R-:W-:Y:S01]  /*26e0*/  @!P6 FMUL R13, R13, R13 ;  /* 0x0000000d0d0de220 */ /* 0x004fe20000400000 */
[----:B------:R-:W-:Y:S01]  /*26f0*/  FMNMX R3, R63, R0, !PT ;  /* 0x000000003f037209 */ /* 0x000fe20007800000 */
[--C-:B------:R-:W-:Y:S01]  /*2700*/  FFMA R68, R68, UR6, -R20.reuse ;  /* 0x0000000644447c23 */ /* 0x100fe20008000814 */
[----:B------:R-:W-:Y:S01]  /*2710*/  FSETP.GEU.AND P6, PT, R23, -126, PT ;  /* 0xc2fc00001700780b */ /* 0x000fe20003fce000 */
[--C-:B------:R-:W-:Y:S01]  /*2720*/  FFMA R73, R73, UR6, -R20.reuse ;  /* 0x0000000649497c23 */ /* 0x100fe20008000814 */
[----:B------:R-:W-:Y:S01]  /*2730*/  FMNMX R0, R66, R3, !PT ;  /* 0x0000000342007209 */ /* 0x000fe20007800000 */
[--C-:B------:R-:W-:Y:S01]  /*2740*/  FFMA R80, R80, UR6, -R20.reuse ;  /* 0x0000000650507c23 */ /* 0x100fe20008000814 */
[----:B------:R-:W2:Y:S01]  /*2750*/  MUFU.EX2 R32, R32 ;  /* 0x0000002000207308 */ /* 0x000ea20000000800 */
[----:B---3--:R-:W-:Y:S01]  /*2760*/  @!P1 FMUL R8, R8, R8 ;  /* 0x0000000808089220 */ /* 0x008fe20000400000 */
[----:B------:R-:W-:Y:S01]  /*2770*/  FSETP.GEU.AND P1, PT, R36, -126, PT ;  /* 0xc2fc00002400780b */ /* 0x000fe20003f2e000 */
[----:B------:R-:W-:Y:S01]  /*2780*/  @!P2 FMUL R15, R15, 0.5 ;  /* 0x3f0000000f0fa820 */ /* 0x000fe20000400000 */
[----:B------:R-:W-:Y:S01]  /*2790*/  FMNMX R3, R67, R0, !PT ;  /* 0x0000000043037209 */ /* 0x000fe20007800000 */
[--C-:B------:R-:W-:Y:S01]  /*27a0*/  FFMA R84, R84, UR6, -R20.reuse ;  /* 0x0000000654547c23 */ /* 0x100fe20008000814 */
[----:B------:R-:W-:-:S02]  /*27b0*/  FFMA R85, R85, UR6, -R20 ;  /* 0x0000000655557c23 */ /* 0x000fc40008000814 */
[----:B------:R-:W3:Y:S01]  /*27c0*/  MUFU.EX2 R21, R21 ;  /* 0x0000001500157308 */ /* 0x000ee20000000800 */
[----:B------:R-:W-:Y:S01]  /*27d0*/  FMNMX R0, R70, R3, !PT ;  /* 0x0000000346007209 */ /* 0x000fe20007800000 */
[----:B------:R-:W-:Y:S01]  /*27e0*/  @!P6 FMUL R23, R23, 0.5 ;  /* 0x3f0000001717e820 */ /* 0x000fe20000400000 */
[----:B-1----:R-:W-:Y:S01]  /*27f0*/  @!P5 FMUL R28, R28, R28 ;  /* 0x0000001c1c1cd220 */ /* 0x002fe20000400000 */
[----:B------:R-:W-:Y:S02]  /*2800*/  FSETP.GEU.AND P5, PT, R10, -126, PT ;  /* 0xc2fc00000a00780b */ /* 0x000fe40003fae000 */
[----:B------:R-:W-:Y:S01]  /*2810*/  FMNMX R3, R71, R0, !PT ;  /* 0x0000000047037209 */ /* 0x000fe20007800000 */
[----:B------:R-:W-:Y:S01]  /*2820*/  @!P1 FMUL R36, R36, 0.5 ;  /* 0x3f00000024249820 */ /* 0x000fe20000400000 */
[----:B------:R-:W1:Y:S01]  /*2830*/  MUFU.EX2 R15, R15 ;  /* 0x0000000f000f7308 */ /* 0x000e620000000800 */
[----:B--2---:R-:W-:Y:S01]  /*2840*/  @!P3 FMUL R32, R32, R32 ;  /* 0x000000202020b220 */ /* 0x004fe20000400000 */
[----:B------:R-:W-:-:S02]  /*2850*/  FMNMX R0, R74, R3, !PT ;  /* 0x000000034a007209 */ /* 0x000fc40007800000 */
[----:B------:R-:W-:Y:S02]  /*2860*/  FSETP.GEU.AND P3, PT, R12, -126, PT ;  /* 0xc2fc00000c00780b */ /* 0x000fe40003f6e000 */
[----:B------:R-:W-:Y:S02]  /*2870*/  FMNMX R3, R75, R0, !PT ;  /* 0x000000004b037209 */ /* 0x000fe40007800000 */
[----:B------:R-:W2:Y:S01]  /*2880*/  MUFU.EX2 R36, R36 ;  /* 0x0000002400247308 */ /* 0x000ea20000000800 */
[----:B---3--:R-:W-:Y:S01]  /*2890*/  @!P4 FMUL R21, R21, R21 ;  /* 0x000000151515c220 */ /* 0x008fe20000400000 */
[----:B------:R-:W-:Y:S01]  /*28a0*/  FSETP.GEU.AND P4, PT, R29, -126, PT ;  /* 0xc2fc00001d00780b */ /* 0x000fe20003f8e000 */
[----:B------:R-:W-:Y:S01]  /*28b0*/  @!P5 FMUL R10, R10, 0.5 ;  /* 0x3f0000000a0ad820 */ /* 0x000fe20000400000 */
[----:B------:R-:W-:-:S04]  /*28c0*/  FMNMX R0, R78, R3, !PT ;  /* 0x000000034e007209 */ /* 0x000fc80007800000 */
[----:B------:R-:W3:Y:S01]  /*28d0*/  MUFU.EX2 R23, R23 ;  /* 0x0000001700177308 */ /* 0x000ee20000000800 */
[----:B------:R-:W-:Y:S01]  /*28e0*/  FMNMX R3, R79, R0, !PT ;  /* 0x000000004f037209 */ /* 0x000fe20007800000 */
[----:B-1----:R-:W-:Y:S01]  /*28f0*/  @!P2 FMUL R15, R15, R15 ;  /* 0x0000000f0f0fa220 */ /* 0x002fe20000400000 */
[----:B------:R-:W-:Y:S01]  /*2900*/  FSETP.GEU.AND P2, PT, R25, -126, PT ;  /* 0xc2fc00001900780b */ /* 0x000fe20003f4e000 */
[----:B------:R-:W-:Y:S01]  /*2910*/  @!P3 FMUL R12, R12, 0.5 ;  /* 0x3f0000000c0cb820 */ /* 0x000fe20000400000 */
[----:B------:R-:W-:Y:S02]  /*2920*/  FMNMX R0, R82, R3, !PT ;  /* 0x0000000352007209 */ /* 0x000fe40007800000 */
[----:B------:R-:W-:Y:S01]  /*2930*/  @!P4 FMUL R29, R29, 0.5 ;  /* 0x3f0000001d1dc820 */ /* 0x000fe20000400000 */
[----:B------:R-:W1:Y:S01]  /*2940*/  MUFU.EX2 R10, R10 ;  /* 0x0000000a000a7308 */ /* 0x000e620000000800 */
[----:B--2---:R-:W-:Y:S01]  /*2950*/  @!P1 FMUL R36, R36, R36 ;  /* 0x0000002424249220 */ /* 0x004fe20000400000 */
[----:B------:R-:W-:-:S02]  /*2960*/  FSETP.GEU.AND P1, PT, R37, -126, PT ;  /* 0xc2fc00002500780b */ /* 0x000fc40003f2e000 */
[----:B------:R-:W-:-:S04]  /*2970*/  FMNMX R3, R83, R0, !PT ;  /* 0x0000000053037209 */ /* 0x000fc80007800000 */
[----:B------:R-:W2:Y:S01]  /*2980*/  MUFU.EX2 R12, R12 ;  /* 0x0000000c000c7308 */ /* 0x000ea20000000800 */
[----:B---3--:R-:W-:Y:S01]  /*2990*/  @!P6 FMUL R23, R23, R23 ;  /* 0x000000171717e220 */ /* 0x008fe20000400000 */
[----:B------:R-:W-:Y:S01]  /*29a0*/  FSETP.GEU.AND P6, PT, R40, -126, PT ;  /* 0xc2fc00002800780b */ /* 0x000fe20003fce000 */
[----:B------:R-:W-:Y:S01]  /*29b0*/  @!P2 FMUL R25, R25, 0.5 ;  /* 0x3f0000001919a820 */ /* 0x000fe20000400000 */
[----:B------:R-:W-:-:S03]  /*29c0*/  FMNMX R0, R86, R3, !PT ;  /* 0x0000000356007209 */ /* 0x000fc60007800000 */
[----:B------:R-:W-:Y:S01]  /*29d0*/  @!P1 FMUL R37, R37, 0.5 ;  /* 0x3f00000025259820 */ /* 0x000fe20000400000 */
[----:B------:R-:W3:Y:S01]  /*29e0*/  MUFU.EX2 R29, R29 ;  /* 0x0000001d001d7308 */ /* 0x000ee20000000800 */
[----:B------:R-:W-:Y:S01]  /*29f0*/  FMNMX R0, R87, R0, !PT ;  /* 0x0000000057007209 */ /* 0x000fe20007800000 */
[----:B-1----:R-:W-:Y:S01]  /*2a00*/  @!P5 FMUL R10, R10, R10 ;  /* 0x0000000a0a0ad220 */ /* 0x002fe20000400000 */
[----:B------:R-:W-:-:S03]  /*2a10*/  FSETP.GEU.AND P5, PT, R33, -126, PT ;  /* 0xc2fc00002100780b */ /* 0x000fc60003fae000 */
[----:B------:R-:W1:Y:S01]  /*2a20*/  SHFL.BFLY PT, R3, R0, 0x1, 0x1f ;  /* 0x0c201f0000037f89 */ /* 0x000e6200000e0000 */
[----:B------:R-:W-:Y:S01]  /*2a30*/  @!P6 FMUL R40, R40, 0.5 ;  /* 0x3f0000002828e820 */ /* 0x000fe20000400000 */
[----:B------:R-:W4:Y:S01]  /*2a40*/  MUFU.EX2 R37, R37 ;  /* 0x0000002500257308 */ /* 0x000f220000000800 */
[----:B--2---:R-:W-:Y:S01]  /*2a50*/  @!P3 FMUL R12, R12, R12 ;  /* 0x0000000c0c0cb220 */ /* 0x004fe20000400000 */
[----:B------:R-:W-:-:S06]  /*2a60*/  FSETP.GEU.AND P3, PT, R64, -126, PT ;  /* 0xc2fc00004000780b */ /* 0x000fcc0003f6e000 */
[----:B------:R-:W2:Y:S01]  /*2a70*/  MUFU.EX2 R25, R25 ;  /* 0x0000001900197308 */ /* 0x000ea20000000800 */
[----:B---3--:R-:W-:Y:S01]  /*2a80*/  @!P4 FMUL R29, R29, R29 ;  /* 0x0000001d1d1dc220 */ /* 0x008fe20000400000 */
[----:B------:R-:W-:Y:S01]  /*2a90*/  FSETP.GEU.AND P4, PT, R65, -126, PT ;  /* 0xc2fc00004100780b */ /* 0x000fe20003f8e000 */
[----:B------:R-:W-:-:S04]  /*2aa0*/  @!P5 FMUL R33, R33, 0.5 ;  /* 0x3f0000002121d820 */ /* 0x000fc80000400000 */
[----:B------:R-:W-:Y:S01]  /*2ab0*/  @!P3 FMUL R64, R64, 0.5 ;  /* 0x3f0000004040b820 */ /* 0x000fe20000400000 */
[----:B------:R-:W3:Y:S01]  /*2ac0*/  MUFU.EX2 R40, R40 ;  /* 0x0000002800287308 */ /* 0x000ee20000000800 */
[----:B----4-:R-:W-:Y:S01]  /*2ad0*/  @!P1 FMUL R37, R37, R37 ;  /* 0x0000002525259220 */ /* 0x010fe20000400000 */
[----:B------:R-:W-:Y:S02]  /*2ae0*/  FSETP.GEU.AND P1, PT, R72, -126, PT ;  /* 0xc2fc00004800780b */ /* 0x000fe40003f2e000 */
[----:B-1----:R-:W-:-:S03]  /*2af0*/  FMNMX R3, R0, R3, !PT ;  /* 0x0000000300037209 */ /* 0x002fc60007800000 */
[----:B------:R-:W-:Y:S01]  /*2b00*/  @!P4 FMUL R65, R65, 0.5 ;  /* 0x3f0000004141c820 */ /* 0x000fe20000400000 */
[----:B------:R-:W1:Y:S01]  /*2b10*/  MUFU.EX2 R41, R64 ;  /* 0x0000004000297308 */ /* 0x000e620000000800 */
[----:B--2---:R-:W-:Y:S01]  /*2b20*/  @!P2 FMUL R25, R25, R25 ;  /* 0x000000191919a220 */ /* 0x004fe20000400000 */
[----:B------:R-:W-:Y:S01]  /*2b30*/  FSETP.GEU.AND P2, PT, R14, -126, PT ;  /* 0xc2fc00000e00780b */ /* 0x000fe20003f4e000 */
[----:B------:R-:W2:Y:S04]  /*2b40*/  SHFL.BFLY PT, R6, R3, 0x2, 0x1f ;  /* 0x0c401f0003067f89 */ /* 0x000ea800000e0000 */
[----:B------:R-:W-:Y:S01]  /*2b50*/  @!P1 FMUL R72, R72, 0.5 ;  /* 0x3f00000048489820 */ /* 0x000fe20000400000 */
[----:B------:R-:W4:Y:S01]  /*2b60*/  MUFU.EX2 R44, R65 ;  /* 0x00000041002c7308 */ /* 0x000f220000000800 */
[----:B---3--:R-:W-:Y:S01]  /*2b70*/  @!P6 FMUL R40, R40, R40 ;  /* 0x000000282828e220 */ /* 0x008fe20000400000 */
[----:B------:R-:W-:-:S05]  /*2b80*/  FSETP.GEU.AND P6, PT, R69, -126, PT ;  /* 0xc2fc00004500780b */ /* 0x000fca0003fce000 */
[----:B------:R-:W-:Y:S01]  /*2b90*/  @!P2 FMUL R14, R14, 0.5 ;  /* 0x3f0000000e0ea820 */ /* 0x000fe20000400000 */
[----:B------:R-:W3:Y:S01]  /*2ba0*/  MUFU.EX2 R49, R72 ;  /* 0x0000004800317308 */ /* 0x000ee20000000800 */
[----:B-1----:R-:W-:Y:S01]  /*2bb0*/  @!P3 FMUL R41, R41, R41 ;  /* 0x000000292929b220 */ /* 0x002fe20000400000 */
[----:B------:R-:W-:-:S05]  /*2bc0*/  FSETP.GEU.AND P3, PT, R76, -126, PT ;  /* 0xc2fc00004c00780b */ /* 0x000fca0003f6e000 */
[----:B------:R-:W-:Y:S01]  /*2bd0*/  @!P6 FMUL R69, R69, 0.5 ;  /* 0x3f0000004545e820 */ /* 0x000fe20000400000 */
[----:B------:R-:W1:Y:S01]  /*2be0*/  MUFU.EX2 R33, R33 ;  /* 0x0000002100217308 */ /* 0x000e620000000800 */
[----:B----4-:R-:W-:Y:S01]  /*2bf0*/  @!P4 FMUL R44, R44, R44 ;  /* 0x0000002c2c2cc220 */ /* 0x010fe20000400000 */
[----:B------:R-:W-:Y:S02]  /*2c00*/  FSETP.GEU.AND P4, PT, R77, -126, PT ;  /* 0xc2fc00004d00780b */ /* 0x000fe40003f8e000 */
[----:B--2---:R-:W-:-:S03]  /*2c10*/  FMNMX R6, R3, R6, !PT ;  /* 0x0000000603067209 */ /* 0x004fc60007800000 */
[----:B------:R-:W-:Y:S01]  /*2c20*/  @!P3 FMUL R76, R76, 0.5 ;  /* 0x3f0000004c4cb820 */ /* 0x000fe20000400000 */
[----:B------:R-:W2:Y:S01]  /*2c30*/  MUFU.EX2 R14, R14 ;  /* 0x0000000e000e7308 */ /* 0x000ea20000000800 */
        /* <DEDUP_REMOVED lines=8> */
[----:B--2---:R-:W-:Y:S01]  /*2cc0*/  @!P2 FMUL R14, R14, R14 ;  /* 0x0000000e0e0ea220 */ /* 0x004fe20000400000 */
[----:B------:R-:W-:-:S05]  /*2cd0*/  FSETP.GEU.AND P2, PT, R73, -126, PT ;  /* 0xc2fc00004900780b */ /* 0x000fca0003f4e000 */
[----:B------:R-:W-:Y:S01]  /*2ce0*/  @!P5 FMUL R68, R68, 0.5 ;  /* 0x3f0000004444d820 */ /* 0x000fe20000400000 */
[----:B------:R-:W2:Y:S01]  /*2cf0*/  MUFU.EX2 R20, R81 ;  /* 0x0000005100147308 */ /* 0x000ea20000000800 */
[----:B---3--:R-:W-:Y:S01]  /*2d00*/  @!P6 FMUL R48, R48, R48 ;  /* 0x000000303030e220 */ /* 0x008fe20000400000 */
[----:B------:R-:W-:-:S04]  /*2d10*/  FSETP.NEU.AND P6, PT, R6, -INF , PT ;  /* 0xff8000000600780b */ /* 0x000fc80003fcd000 */
[----:B------:R-:W-:Y:S01]  /*2d20*/  FSEL R0, R6, RZ, P6 ;  /* 0x000000ff06007208 */ /* 0x000fe20003000000 */
[----:B------:R-:W-:Y:S01]  /*2d30*/  @!P2 FMUL R73, R73, 0.5 ;  /* 0x3f0000004949a820 */ /* 0x000fe20000400000 */
[----:B------:R-:W3:Y:S01]  /*2d40*/  MUFU.EX2 R56, R77 ;  /* 0x0000004d00387308 */ /* 0x000ee20000000800 */
[----:B-1----:R-:W-:Y:S01]  /*2d50*/  @!P3 FMUL R53, R53, R53 ;  /* 0x000000353535b220 */ /* 0x002fe20000400000 */
[----:B------:R-:W-:Y:S01]  /*2d60*/  FSETP.GEU.AND P6, PT, R84, -126, PT ;  /* 0xc2fc00005400780b */ /* 0x000fe20003fce000 */
[----:B------:R-:W-:-:S04]  /*2d70*/  FMUL R0, R0, UR6 ;  /* 0x0000000600007c20 */ /* 0x000fc80008400000 */
[--C-:B------:R-:W-:Y:S01]  /*2d80*/  FFMA R26, R26, UR6, -R0.reuse ;  /* 0x000000061a1a7c23 */ /* 0x100fe20008000800 */
[----:B------:R-:W1:Y:S01]  /*2d90*/  MUFU.EX2 R45, R68 ;  /* 0x00000044002d7308 */ /* 0x000e620000000800 */
[--C-:B------:R-:W-:Y:S01]  /*2da0*/  FFMA R61, R31, UR6, -R0.reuse ;  /* 0x000000061f3d7c23 */ /* 0x100fe20008000800 */
[--C-:B------:R-:W-:Y:S01]  /*2db0*/  FFMA R3, R27, UR6, -R0.reuse ;  /* 0x000000061b037c23 */ /* 0x100fe20008000800 */
[----:B--2---:R-:W-:Y:S01]  /*2dc0*/  @!P1 FMUL R20, R20, R20 ;  /* 0x0000001414149220 */ /* 0x004fe20000400000 */
[----:B------:R-:W-:Y:S01]  /*2dd0*/  FSETP.GEU.AND P3, PT, R26, -126, PT ;  /* 0xc2fc00001a00780b */ /* 0x000fe20003f6e000 */
[--C-:B------:R-:W-:Y:S01]  /*2de0*/  FFMA R38, R38, UR6, -R0.reuse ;  /* 0x0000000626267c23 */ /* 0x100fe20008000800 */
[----:B------:R-:W-:Y:S01]  /*2df0*/  FSETP.GEU.AND P1, PT, R61, -126, PT ;  /* 0xc2fc00003d00780b */ /* 0x000fe20003f2e000 */
[----:B------:R-:W-:Y:S01]  /*2e00*/  @!P6 FMUL R84, R84, 0.5 ;  /* 0x3f0000005454e820 */ /* 0x000fe20000400000 */
[----:B------:R-:W2:Y:S01]  /*2e10*/  MUFU.EX2 R52, R73 ;  /* 0x0000004900347308 */ /* 0x000ea20000000800 */
[----:B---3--:R-:W-:Y:S01]  /*2e20*/  @!P4 FMUL R56, R56, R56 ;  /* 0x000000383838c220 */ /* 0x008fe20000400000 */
[----:B------:R-:W-:Y:S01]  /*2e30*/  FSETP.GEU.AND P4, PT, R3, -126, PT ;  /* 0xc2fc00000300780b */ /* 0x000fe20003f8e000 */
[--C-:B------:R-:W-:Y:S01]  /*2e40*/  FFMA R30, R30, UR6, -R0.reuse ;  /* 0x000000061e1e7c23 */ /* 0x100fe20008000800 */
[--C-:B------:R-:W-:Y:S01]  /*2e50*/  FFMA R34, R34, UR6, -R0.reuse ;  /* 0x0000000622227c23 */ /* 0x100fe20008000800 */
[--C-:B------:R-:W-:Y:S01]  /*2e60*/  FFMA R65, R35, UR6, -R0.reuse ;  /* 0x0000000623417c23 */ /* 0x100fe20008000800 */
[--C-:B------:R-:W-:Y:S01]  /*2e70*/  FFMA R50, R50, UR6, -R0.reuse ;  /* 0x0000000632327c23 */ /* 0x100fe20008000800 */
[--C-:B------:R-:W-:Y:S01]  /*2e80*/  FFMA R42, R42, UR6, -R0.reuse ;  /* 0x000000062a2a7c23 */ /* 0x100fe20008000800 */
[----:B------:R-:W3:Y:S01]  /*2e90*/  MUFU.EX2 R27, R84 ;  /* 0x00000054001b7308 */ /* 0x000ee20000000800 */
[----:B-1----:R-:W-:Y:S01]  /*2ea0*/  @!P5 FMUL R45, R45, R45 ;  /* 0x0000002d2d2dd220 */ /* 0x002fe20000400000 */
[----:B------:R-:W-:Y:S01]  /*2eb0*/  FSETP.GEU.AND P5, PT, R80, -126, PT ;  /* 0xc2fc00005000780b */ /* 0x000fe20003fae000 */
[----:B------:R-:W-:Y:S01]  /*2ec0*/  @!P3 FMUL R26, R26, 0.5 ;  /* 0x3f0000001a1ab820 */ /* 0x000fe20000400000 */
[----:B------:R-:W-:Y:S01]  /*2ed0*/  @!P1 FMUL R61, R61, 0.5 ;  /* 0x3f0000003d3d9820 */ /* 0x000fe20000400000 */
[--C-:B------:R-:W-:Y:S01]  /*2ee0*/  FFMA R46, R46, UR6, -R0.reuse ;  /* 0x000000062e2e7c23 */ /* 0x100fe20008000800 */
[--C-:B------:R-:W-:Y:S01]  /*2ef0*/  FFMA R67, R67, UR6, -R0.reuse ;  /* 0x0000000643437c23 */ /* 0x100fe20008000800 */
[----:B------:R-:W-:Y:S01]  /*2f00*/  @!P4 FMUL R3, R3, 0.5 ;  /* 0x3f0000000303c820 */ /* 0x000fe20000400000 */
[----:B------:R1:W4:Y:S01]  /*2f10*/  MUFU.EX2 R31, R26 ;  /* 0x0000001a001f7308 */ /* 0x0003220000000800 */
[----:B--2---:R-:W-:Y:S01]  /*2f20*/  @!P2 FMUL R52, R52, R52 ;  /* 0x000000343434a220 */ /* 0x004fe20000400000 */
[----:B------:R-:W-:Y:S01]  /*2f30*/  FSETP.GEU.AND P2, PT, R85, -126, PT ;  /* 0xc2fc00005500780b */ /* 0x000fe20003f4e000 */
[--C-:B------:R-:W-:Y:S01]  /*2f40*/  FFMA R63, R63, UR6, -R0.reuse ;  /* 0x000000063f3f7c23 */ /* 0x100fe20008000800 */
[--C-:B------:R-:W-:Y:S01]  /*2f50*/  FFMA R54, R54, UR6, -R0.reuse ;  /* 0x0000000636367c23 */ /* 0x100fe20008000800 */
[--C-:B------:R-:W-:Y:S01]  /*2f60*/  FFMA R75, R75, UR6, -R0.reuse ;  /* 0x000000064b4b7c23 */ /* 0x100fe20008000800 */
[--C-:B------:R-:W-:Y:S01]  /*2f70*/  FFMA R83, R83, UR6, -R0.reuse ;  /* 0x0000000653537c23 */ /* 0x100fe20008000800 */
[----:B------:R-:W-:Y:S01]  /*2f80*/  @!P5 FMUL R80, R80, 0.5 ;  /* 0x3f0000005050d820 */ /* 0x000fe20000400000 */
[----:B------:R-:W2:Y:S01]  /*2f90*/  MUFU.EX2 R68, R61 ;  /* 0x0000003d00447308 */ /* 0x000ea20000000800 */
[--C-:B-1----:R-:W-:Y:S01]  /*2fa0*/  FFMA R26, R43, UR6, -R0.reuse ;  /* 0x000000062b1a7c23 */ /* 0x102fe20008000800 */
[----:B---3--:R-:W-:Y:S01]  /*2fb0*/  @!P6 FMUL R27, R27, R27 ;  /* 0x0000001b1b1be220 */ /* 0x008fe20000400000 */
[----:B------:R-:W-:Y:S01]  /*2fc0*/  FSETP.GEU.AND P6, PT, R34, -126, PT ;  /* 0xc2fc00002200780b */ /* 0x000fe20003fce000 */
[--C-:B------:R-:W-:Y:S01]  /*2fd0*/  FFMA R71, R71, UR6, -R0.reuse ;  /* 0x0000000647477c23 */ /* 0x100fe20008000800 */
[--C-:B------:R-:W-:Y:S01]  /*2fe0*/  FFMA R79, R79, UR6, -R0.reuse ;  /* 0x000000064f4f7c23 */ /* 0x100fe20008000800 */
[--C-:B------:R-:W-:Y:S01]  /*2ff0*/  FFMA R78, R78, UR6, -R0.reuse ;  /* 0x000000064e4e7c23 */ /* 0x100fe20008000800 */
[----:B------:R-:W-:Y:S01]  /*3000*/  @!P2 FMUL R85, R85, 0.5 ;  /* 0x3f0000005555a820 */ /* 0x000fe20000400000 */
[----:B------:R1:W3:Y:S01]  /*3010*/  MUFU.EX2 R64, R3 ;  /* 0x0000000300407308 */ /* 0x0002e20000000800 */
[----:B----4-:R-:W-:Y:S01]  /*3020*/  @!P3 FMUL R31, R31, R31 ;  /* 0x0000001f1f1fb220 */ /* 0x010fe20000400000 */
[----:B------:R-:W-:Y:S01]  /*3030*/  FSETP.GEU.AND P3, PT, R38, -126, PT ;  /* 0xc2fc00002600780b */ /* 0x000fe20003f6e000 */
[----:B------:R-:W-:Y:S01]  /*3040*/  FFMA R86, R86, UR6, -R0 ;  /* 0x0000000656567c23 */ /* 0x000fe20008000800 */
[----:B------:R-:W-:-:S04]  /*3050*/  FADD R69, R25, R20 ;  /* 0x0000001419457221 */ /* 0x000fc80000000000 */
[----:B------:R-:W4:Y:S01]  /*3060*/  MUFU.EX2 R57, R80 ;  /* 0x0000005000397308 */ /* 0x000f220000000800 */
[----:B-1----:R-:W-:Y:S01]  /*3070*/  FFMA R3, R39, UR6, -R0 ;  /* 0x0000000627037c23 */ /* 0x002fe20008000800 */
[----:B--2---:R-:W-:Y:S01]  /*3080*/  @!P1 FMUL R68, R68, R68 ;  /* 0x0000004444449220 */ /* 0x004fe20000400000 */
[----:B------:R-:W-:Y:S01]  /*3090*/  FSETP.GEU.AND P1, PT, R26, -126, PT ;  /* 0xc2fc00001a00780b */ /* 0x000fe20003f2e000 */
[----:B------:R-:W-:-:S03]  /*30a0*/  @!P6 FMUL R34, R34, 0.5 ;  /* 0x3f0000002222e820 */ /* 0x000fc60000400000 */
[----:B------:R-:W-:Y:S01]  /*30b0*/  @!P3 FMUL R38, R38, 0.5 ;  /* 0x3f0000002626b820 */ /* 0x000fe20000400000 */
[----:B------:R-:W1:Y:S01]  /*30c0*/  MUFU.EX2 R60, R85 ;  /* 0x00000055003c7308 */ /* 0x000e620000000800 */
[----:B---3--:R-:W-:Y:S01]  /*30d0*/  @!P4 FMUL R64, R64, R64 ;  /* 0x000000404040c220 */ /* 0x008fe20000400000 */
[----:B------:R-:W-:-:S06]  /*30e0*/  FSETP.GEU.AND P4, PT, R3, -126, PT ;  /* 0xc2fc00000300780b */ /* 0x000fcc0003f8e000 */
[----:B------:R-:W-:Y:S01]  /*30f0*/  @!P1 FMUL R26, R26, 0.5 ;  /* 0x3f0000001a1a9820 */ /* 0x000fe20000400000 */
[----:B----4-:R-:W-:Y:S01]  /*3100*/  @!P5 FMUL R57, R57, R57 ;  /* 0x000000393939d220 */ /* 0x010fe20000400000 */
[----:B------:R-:W-:Y:S01]  /*3110*/  FSETP.GEU.AND P5, PT, R30, -126, PT ;  /* 0xc2fc00001e00780b */ /* 0x000fe20003fae000 */
[----:B------:R2:W3:Y:S04]  /*3120*/  MUFU.EX2 R43, R38 ;  /* 0x00000026002b7308 */ /* 0x0004e80000000800 */
[----:B------:R-:W-:Y:S01]  /*3130*/  @!P4 FMUL R3, R3, 0.5 ;  /* 0x3f0000000303c820 */ /* 0x000fe20000400000 */
[----:B-1----:R-:W-:Y:S01]  /*3140*/  @!P2 FMUL R60, R60, R60 ;  /* 0x0000003c3c3ca220 */ /* 0x002fe20000400000 */
[----:B------:R-:W-:Y:S02]  /*3150*/  FSETP.GEU.AND P2, PT, R65, -126, PT ;  /* 0xc2fc00004100780b */ /* 0x000fe40003f4e000 */
[----:B------:R1:W4:Y:S01]  /*3160*/  MUFU.EX2 R80, R26 ;  /* 0x0000001a00507308 */ /* 0x0003220000000800 */
[----:B--2---:R-:W-:-:S03]  /*3170*/  FFMA R38, R62, UR6, -R0 ;  /* 0x000000063e267c23 */ /* 0x004fc60008000800 */
[----:B------:R-:W-:-:S04]  /*3180*/  @!P5 FMUL R30, R30, 0.5 ;  /* 0x3f0000001e1ed820 */ /* 0x000fc80000400000 */
[----:B------:R2:W5:Y:S01]  /*3190*/  MUFU.EX2 R76, R3 ;  /* 0x00000003004c7308 */ /* 0x0005620000000800 */
[----:B-1----:R-:W-:Y:S01]  /*31a0*/  FFMA R26, R55, UR6, -R0 ;  /* 0x00000006371a7c23 */ /* 0x002fe20008000800 */
[----:B---3--:R-:W-:Y:S01]  /*31b0*/  @!P3 FMUL R43, R43, R43 ;  /* 0x0000002b2b2bb220 */ /* 0x008fe20000400000 */
[----:B------:R-:W-:Y:S01]  /*31c0*/  FSETP.GEU.AND P3, PT, R50, -126, PT ;  /* 0xc2fc00003200780b */ /* 0x000fe20003f6e000 */
[----:B------:R-:W-:-:S04]  /*31d0*/  @!P2 FMUL R65, R65, 0.5 ;  /* 0x3f0000004141a820 */ /* 0x000fc80000400000 */
[----:B------:R1:W3:Y:S01]  /*31e0*/  MUFU.EX2 R35, R30 ;  /* 0x0000001e00237308 */ /* 0x0002e20000000800 */
[----:B--2---:R-:W-:Y:S01]  /*31f0*/  FFMA R3, R51, UR6, -R0 ;  /* 0x0000000633037c23 */ /* 0x004fe20008000800 */
[----:B----4-:R-:W-:Y:S01]  /*3200*/  @!P1 FMUL R80, R80, R80 ;  /* 0x0000005050509220 */ /* 0x010fe20000400000 */
[----:B------:R-:W-:-:S05]  /*3210*/  FSETP.GEU.AND P1, PT, R26, -126, PT ;  /* 0xc2fc00001a00780b */ /* 0x000fca0003f2e000 */
[----:B------:R2:W4:Y:S01]  /*3220*/  MUFU.EX2 R39, R34 ;  /* 0x0000002200277308 */ /* 0x0005220000000800 */
[----:B-----5:R-:W-:Y:S01]  /*3230*/  @!P4 FMUL R76, R76, R76 ;  /* 0x0000004c4c4cc220 */ /* 0x020fe20000400000 */
[----:B------:R-:W-:Y:S01]  /*3240*/  FSETP.GEU.AND P4, PT, R3, -126, PT ;  /* 0xc2fc00000300780b */ /* 0x000fe20003f8e000 */
[----:B-1----:R-:W-:Y:S01]  /*3250*/  FFMA R30, R47, UR6, -R0 ;  /* 0x000000062f1e7c23 */ /* 0x002fe20008000800 */
[----:B------:R-:W-:-:S04]  /*3260*/  @!P3 FMUL R50, R50, 0.5 ;  /* 0x3f0000003232b820 */ /* 0x000fc80000400000 */
[----:B------:R1:W5:Y:S01]  /*3270*/  MUFU.EX2 R72, R65 ;  /* 0x0000004100487308 */ /* 0x0003620000000800 */
[----:B---3--:R-:W-:Y:S01]  /*3280*/  @!P5 FMUL R35, R35, R35 ;  /* 0x000000232323d220 */ /* 0x008fe20000400000 */
[----:B------:R-:W-:Y:S01]  /*3290*/  FSETP.GEU.AND P5, PT, R42, -126, PT ;  /* 0xc2fc00002a00780b */ /* 0x000fe20003fae000 */
[----:B------:R-:W-:Y:S01]  /*32a0*/  @!P1 FMUL R26, R26, 0.5 ;  /* 0x3f0000001a1a9820 */ /* 0x000fe20000400000 */
[----:B--2---:R-:W-:-:S03]  /*32b0*/  FFMA R34, R58, UR6, -R0 ;  /* 0x000000063a227c23 */ /* 0x004fc60008000800 */
[----:B------:R-:W-:Y:S01]  /*32c0*/  @!P4 FMUL R3, R3, 0.5 ;  /* 0x3f0000000303c820 */ /* 0x000fe20000400000 */
[----:B------:R-:W2:Y:S01]  /*32d0*/  MUFU.EX2 R55, R50 ;  /* 0x0000003200377308 */ /* 0x000ea20000000800 */
[----:B----4-:R-:W-:Y:S01]  /*32e0*/  @!P6 FMUL R39, R39, R39 ;  /* 0x000000272727e220 */ /* 0x010fe20000400000 */
[----:B------:R-:W-:Y:S01]  /*32f0*/  FSETP.GEU.AND P6, PT, R46, -126, PT ;  /* 0xc2fc00002e00780b */ /* 0x000fe20003fce000 */
[----:B-1----:R-:W-:Y:S01]  /*3300*/  FADD R65, R36, R57 ;  /* 0x0000003924417221 */ /* 0x002fe20000000000 */
[----:B------:R-:W-:Y:S02]  /*3310*/  F2FP.BF16.F32.PACK_AB R36, R25, R36 ;  /* 0x000000241924723e */ /* 0x000fe400000010ff */
[----:B------:R-:W-:Y:S01]  /*3320*/  F2FP.BF16.F32.PACK_AB R25, R64, R31 ;  /* 0x0000001f4019723e */ /* 0x000fe200000010ff */
[----:B------:R-:W-:Y:S01]  /*3330*/  @!P5 FMUL R42, R42, 0.5 ;  /* 0x3f0000002a2ad820 */ /* 0x000fe20000400000 */
[----:B------:R1:W3:Y:S01]  /*3340*/  MUFU.EX2 R62, R26 ;  /* 0x0000001a003e7308 */ /* 0x0002e20000000800 */
[----:B-----5:R-:W-:Y:S01]  /*3350*/  @!P2 FMUL R72, R72, R72 ;  /* 0x000000484848a220 */ /* 0x020fe20000400000 */
[----:B------:R-:W-:-:S05]  /*3360*/  FSETP.GEU.AND P2, PT, R30, -126, PT ;  /* 0xc2fc00001e00780b */ /* 0x000fca0003f4e000 */
[----:B------:R-:W-:Y:S01]  /*3370*/  @!P6 FMUL R46, R46, 0.5 ;  /* 0x3f0000002e2ee820 */ /* 0x000fe20000400000 */
[----:B------:R4:W5:Y:S01]  /*3380*/  MUFU.EX2 R58, R3 ;  /* 0x00000003003a7308 */ /* 0x0009620000000800 */
[----:B--2---:R-:W-:Y:S01]  /*3390*/  @!P3 FMUL R55, R55, R55 ;  /* 0x000000373737b220 */ /* 0x004fe20000400000 */
[----:B------:R-:W-:Y:S01]  /*33a0*/  FSETP.GEU.AND P3, PT, R38, -126, PT ;  /* 0xc2fc00002600780b */ /* 0x000fe20003f6e000 */
[----:B-1----:R-:W-:-:S04]  /*33b0*/  FFMA R26, R70, UR6, -R0 ;  /* 0x00000006461a7c23 */ /* 0x002fc80008000800 */
[----:B------:R-:W-:Y:S01]  /*33c0*/  @!P2 FMUL R30, R30, 0.5 ;  /* 0x3f0000001e1ea820 */ /* 0x000fe20000400000 */
[----:B------:R-:W1:Y:S01]  /*33d0*/  MUFU.EX2 R47, R42 ;  /* 0x0000002a002f7308 */ /* 0x000e620000000800 */
[----:B---3--:R-:W-:Y:S01]  /*33e0*/  @!P1 FMUL R62, R62, R62 ;  /* 0x0000003e3e3e9220 */ /* 0x008fe20000400000 */
[----:B------:R-:W-:Y:S01]  /*33f0*/  FSETP.GEU.AND P1, PT, R67, -126, PT ;  /* 0xc2fc00004300780b */ /* 0x000fe20003f2e000 */
[----:B----4-:R-:W-:-:S04]  /*3400*/  FFMA R3, R66, UR6, -R0 ;  /* 0x0000000642037c23 */ /* 0x010fc80008000800 */
[----:B------:R-:W-:Y:S01]  /*3410*/  @!P3 FMUL R38, R38, 0.5 ;  /* 0x3f0000002626b820 */ /* 0x000fe20000400000 */
[----:B------:R-:W2:Y:S01]  /*3420*/  MUFU.EX2 R51, R46 ;  /* 0x0000002e00337308 */ /* 0x000ea20000000800 */
[----:B-----5:R-:W-:Y:S01]  /*3430*/  @!P4 FMUL R58, R58, R58 ;  /* 0x0000003a3a3ac220 */ /* 0x020fe20000400000 */
[----:B------:R-:W-:-:S05]  /*3440*/  FSETP.GEU.AND P4, PT, R63, -126, PT ;  /* 0xc2fc00003f00780b */ /* 0x000fca0003f8e000 */
[----:B------:R-:W-:Y:S01]  /*3450*/  @!P1 FMUL R67, R67, 0.5 ;  /* 0x3f00000043439820 */ /* 0x000fe20000400000 */
[----:B------:R3:W4:Y:S01]  /*3460*/  MUFU.EX2 R84, R30 ;  /* 0x0000001e00547308 */ /* 0x0007220000000800 */
[----:B-1----:R-:W-:Y:S01]  /*3470*/  @!P5 FMUL R47, R47, R47 ;  /* 0x0000002f2f2fd220 */ /* 0x002fe20000400000 */
[----:B------:R-:W-:-:S05]  /*3480*/  FSETP.GEU.AND P5, PT, R54, -126, PT ;  /* 0xc2fc00003600780b */ /* 0x000fca0003fae000 */
[----:B------:R-:W-:Y:S01]  /*3490*/  @!P4 FMUL R63, R63, 0.5 ;  /* 0x3f0000003f3fc820 */ /* 0x000fe20000400000 */
[----:B------:R-:W1:Y:S01]  /*34a0*/  MUFU.EX2 R66, R38 ;  /* 0x0000002600427308 */ /* 0x000e620000000800 */
[----:B--2---:R-:W-:Y:S01]  /*34b0*/  @!P6 FMUL R51, R51, R51 ;  /* 0x000000333333e220 */ /* 0x004fe20000400000 */
[----:B------:R-:W-:Y:S01]  /*34c0*/  FSETP.GEU.AND P6, PT, R34, -126, PT ;  /* 0xc2fc00002200780b */ /* 0x000fe20003fce000 */
[----:B---3--:R-:W-:-:S04]  /*34d0*/  FFMA R30, R59, UR6, -R0 ;  /* 0x000000063b1e7c23 */ /* 0x008fc80008000800 */
[----:B------:R-:W-:Y:S01]  /*34e0*/  @!P5 FMUL R54, R54, 0.5 ;  /* 0x3f0000003636d820 */ /* 0x000fe20000400000 */
[----:B------:R-:W2:Y:S01]  /*34f0*/  MUFU.EX2 R67, R67 ;  /* 0x0000004300437308 */ /* 0x000ea20000000800 */
[----:B----4-:R-:W-:Y:S01]  /*3500*/  @!P2 FMUL R84, R84, R84 ;  /* 0x000000545454a220 */ /* 0x010fe20000400000 */
[----:B------:R-:W-:-:S05]  /*3510*/  FSETP.GEU.AND P2, PT, R30, -126, PT ;  /* 0xc2fc00001e00780b */ /* 0x000fca0003f4e000 */
[----:B------:R-:W-:Y:S01]  /*3520*/  @!P6 FMUL R34, R34, 0.5 ;  /* 0x3f0000002222e820 */ /* 0x000fe20000400000 */
[----:B------:R3:W4:Y:S01]  /*3530*/  MUFU.EX2 R59, R54 ;  /* 0x00000036003b7308 */ /* 0x0007220000000800 */
[----:B-1----:R-:W-:Y:S01]  /*3540*/  @!P3 FMUL R66, R66, R66 ;  /* 0x000000424242b220 */ /* 0x002fe20000400000 */
[----:B------:R-:W-:-:S05]  /*3550*/  FSETP.GEU.AND P3, PT, R75, -126, PT ;  /* 0xc2fc00004b00780b */ /* 0x000fca0003f6e000 */
[----:B------:R-:W-:Y:S01]  /*3560*/  @!P2 FMUL R30, R30, 0.5 ;  /* 0x3f0000001e1ea820 */ /* 0x000fe20000400000 */
[----:B------:R1:W5:Y:S01]  /*3570*/  MUFU.EX2 R88, R34 ;  /* 0x0000002200587308 */ /* 0x0003620000000800 */
[----:B--2---:R-:W-:Y:S01]  /*3580*/  @!P1 FMUL R67, R67, R67 ;  /* 0x0000004343439220 */ /* 0x004fe20000400000 */
[----:B------:R-:W-:-:S03]  /*3590*/  FSETP.GEU.AND P1, PT, R83, -126, PT ;  /* 0xc2fc00005300780b */ /* 0x000fc60003f2e000 */
[----:B---3--:R-:W-:Y:S02]  /*35a0*/  FADD R54, R72, R67 ;  /* 0x0000004348367221 */ /* 0x008fe40000000000 */
[----:B------:R-:W-:Y:S01]  /*35b0*/  @!P3 FMUL R75, R75, 0.5 ;  /* 0x3f0000004b4bb820 */ /* 0x000fe20000400000 */
[----:B------:R-:W2:Y:S01]  /*35c0*/  MUFU.EX2 R63, R63 ;  /* 0x0000003f003f7308 */ /* 0x000ea20000000800 */
[----:B-1----:R-:W-:Y:S01]  /*35d0*/  FFMA R34, R74, UR6, -R0 ;  /* 0x000000064a227c23 */ /* 0x002fe20008000800 */
[----:B----4-:R-:W-:Y:S01]  /*35e0*/  @!P5 FMUL R59, R59, R59 ;  /* 0x0000003b3b3bd220 */ /* 0x010fe20000400000 */
[----:B------:R-:W-:-:S04]  /*35f0*/  FSETP.GEU.AND P5, PT, R3, -126, PT ;  /* 0xc2fc00000300780b */ /* 0x000fc80003fae000 */
[----:B------:R-:W-:Y:S01]  /*3600*/  @!P1 FMUL R83, R83, 0.5 ;  /* 0x3f00000053539820 */ /* 0x000fe20000400000 */
[----:B------:R1:W3:Y:S01]  /*3610*/  MUFU.EX2 R61, R30 ;  /* 0x0000001e003d7308 */ /* 0x0002e20000000800 */
[----:B-----5:R-:W-:Y:S01]  /*3620*/  @!P6 FMUL R88, R88, R88 ;  /* 0x000000585858e220 */ /* 0x020fe20000400000 */
[----:B------:R-:W-:-:S06]  /*3630*/  FSETP.GEU.AND P6, PT, R34, -126, PT ;  /* 0xc2fc00002200780b */ /* 0x000fcc0003fce000 */
[----:B------:R-:W-:Y:S01]  /*3640*/  @!P5 FMUL R3, R3, 0.5 ;  /* 0x3f0000000303d820 */ /* 0x000fe20000400000 */
[--C-:B-1----:R-:W-:Y:S01]  /*3650*/  FFMA R30, R82, UR6, -R0.reuse ;  /* 0x00000006521e7c23 */ /* 0x102fe20008000800 */
[----:B--2---:R-:W-:Y:S01]  /*3660*/  @!P4 FMUL R63, R63, R63 ;  /* 0x0000003f3f3fc220 */ /* 0x004fe20000400000 */
[----:B------:R-:W1:Y:S01]  /*3670*/  MUFU.EX2 R75, R75 ;  /* 0x0000004b004b7308 */ /* 0x000e620000000800 */
[----:B------:R-:W-:Y:S01]  /*3680*/  FFMA R0, R87, UR6, -R0 ;  /* 0x0000000657007c23 */ /* 0x000fe20008000800 */
[----:B------:R-:W-:Y:S01]  /*3690*/  USEL UR6, URZ, 0x1, UP0 ;  /* 0x000000013f067887 */ /* 0x000fe20008000000 */
[----:B------:R-:W-:Y:S01]  /*36a0*/  FSETP.GEU.AND P4, PT, R30, -126, PT ;  /* 0xc2fc00001e00780b */ /* 0x000fe20003f8e000 */
[----:B------:R-:W-:Y:S01]  /*36b0*/  @!P6 FMUL R34, R34, 0.5 ;  /* 0x3f0000002222e820 */ /* 0x000fe20000400000 */
[----:B---3--:R-:W-:Y:S01]  /*36c0*/  @!P2 FMUL R61, R61, R61 ;  /* 0x0000003d3d3da220 */ /* 0x008fe20000400000 */
[----:B------:R-:W-:Y:S02]  /*36d0*/  FSETP.GEU.AND P2, PT, R26, -126, PT ;  /* 0xc2fc00001a00780b */ /* 0x000fe40003f4e000 */
[----:B------:R2:W3:Y:S01]  /*36e0*/  MUFU.EX2 R70, R3 ;  /* 0x0000000300467308 */ /* 0x0004e20000000800 */
[----:B------:R-:W-:-:S07]  /*36f0*/  LOP3.LUT R18, R18, UR6, RZ, 0x3c, !PT ;  /* 0x0000000612127c12 */ /* 0x000fce000f8e3cff */
[----:B------:R-:W-:Y:S01]  /*3700*/  @!P4 FMUL R30, R30, 0.5 ;  /* 0x3f0000001e1ec820 */ /* 0x000fe20000400000 */
[----:B------:R4:W5:Y:S01]  /*3710*/  MUFU.EX2 R82, R34 ;  /* 0x0000002200527308 */ /* 0x0009620000000800 */
[----:B-1----:R-:W-:Y:S01]  /*3720*/  @!P3 FMUL R75, R75, R75 ;  /* 0x0000004b4b4bb220 */ /* 0x002fe20000400000 */
[----:B------:R-:W-:Y:S01]  /*3730*/  FSETP.GEU.AND P3, PT, R79, -126, PT ;  /* 0xc2fc00004f00780b */ /* 0x000fe20003f6e000 */
[----:B------:R-:W-:Y:S01]  /*3740*/  @!P2 FMUL R26, R26, 0.5 ;  /* 0x3f0000001a1aa820 */ /* 0x000fe20000400000 */
[----:B--2---:R-:W-:Y:S01]  /*3750*/  FADD R3, R24, R33 ;  /* 0x0000002118037221 */ /* 0x004fe20000000000 */
[----:B------:R-:W-:Y:S01]  /*3760*/  FADD R85, R80, R75 ;  /* 0x0000004b50557221 */ /* 0x000fe20000000000 */
[----:B------:R-:W-:Y:S02]  /*3770*/  F2FP.BF16.F32.PACK_AB R24, R9, R24 ;  /* 0x000000180918723e */ /* 0x000fe400000010ff */
[----:B------:R1:W2:Y:S01]  /*3780*/  MUFU.EX2 R90, R30 ;  /* 0x0000001e005a7308 */ /* 0x0002a20000000800 */
[----:B---3--:R-:W-:Y:S01]  /*3790*/  @!P5 FMUL R70, R70, R70 ;  /* 0x000000464646d220 */ /* 0x008fe20000400000 */
[----:B------:R-:W-:Y:S01]  /*37a0*/  FSETP.GEU.AND P5, PT, R71, -126, PT ;  /* 0xc2fc00004700780b */ /* 0x000fe20003fae000 */
[----:B----4-:R-:W-:-:S02]  /*37b0*/  FADD R34, R21, R52 ;  /* 0x0000003415227221 */ /* 0x010fc40000000000 */
[----:B------:R-:W-:Y:S02]  /*37c0*/  FADD R50, R39, R70 ;  /* 0x0000004627327221 */ /* 0x000fe40000000000 */
[----:B------:R-:W-:Y:S01]  /*37d0*/  @!P3 FMUL R79, R79, 0.5 ;  /* 0x3f0000004f4fb820 */ /* 0x000fe20000400000 */
[----:B------:R-:W3:Y:S01]  /*37e0*/  MUFU.EX2 R83, R83 ;  /* 0x0000005300537308 */ /* 0x000ee20000000800 */
[----:B-----5:R-:W-:Y:S01]  /*37f0*/  @!P6 FMUL R82, R82, R82 ;  /* 0x000000525252e220 */ /* 0x020fe20000400000 */
[----:B------:R-:W-:Y:S01]  /*3800*/  FSETP.GEU.AND P6, PT, R78, -126, PT ;  /* 0xc2fc00004e00780b */ /* 0x000fe20003fce000 */
[----:B-1----:R-:W-:Y:S01]  /*3810*/  FADD R30, R32, R49 ;  /* 0x00000031201e7221 */ /* 0x002fe20000000000 */
[----:B------:R-:W-:-:S03]  /*3820*/  F2FP.BF16.F32.PACK_AB R32, R21, R32 ;  /* 0x000000201520723e */ /* 0x000fc600000010ff */
[----:B------:R-:W-:Y:S01]  /*3830*/  @!P5 FMUL R71, R71, 0.5 ;  /* 0x3f0000004747d820 */ /* 0x000fe20000400000 */
[----:B------:R1:W-:Y:S01]  /*3840*/  MUFU.EX2 R74, R26 ;  /* 0x0000001a004a7308 */ /* 0x0003e20000000800 */
[----:B--2---:R-:W-:Y:S01]  /*3850*/  @!P4 FMUL R90, R90, R90 ;  /* 0x0000005a5a5ac220 */ /* 0x004fe20000400000 */
[----:B------:R-:W-:Y:S01]  /*3860*/  FSETP.GEU.AND P4, PT, R86, -126, PT ;  /* 0xc2fc00005600780b */ /* 0x000fe20003f8e000 */
[----:B------:R-:W-:Y:S01]  /*3870*/  FADD R38, R3, R30 ;  /* 0x0000001e03267221 */ /* 0x000fe20000000000 */
[----:B------:R-:W-:Y:S01]  /*3880*/  FADD R3, R9, R40 ;  /* 0x0000002809037221 */ /* 0x000fe20000000000 */
[----:B------:R-:W-:Y:S01]  /*3890*/  FADD R30, R13, R44 ;  /* 0x0000002c0d1e7221 */ /* 0x000fe20000000000 */
[----:B------:R-:W-:Y:S01]  /*38a0*/  FADD R87, R55, R90 ;  /* 0x0000005a37577221 */ /* 0x000fe20000000000 */
[----:B------:R-:W-:Y:S01]  /*38b0*/  @!P6 FMUL R78, R78, 0.5 ;  /* 0x3f0000004e4ee820 */ /* 0x000fe20000400000 */
[----:B------:R-:W2:Y:S01]  /*38c0*/  MUFU.EX2 R71, R71 ;  /* 0x0000004700477308 */ /* 0x000ea20000000800 */
[----:B---3--:R-:W-:Y:S01]  /*38d0*/  @!P1 FMUL R83, R83, R83 ;  /* 0x0000005353539220 */ /* 0x008fe20000400000 */
[----:B------:R-:W-:Y:S01]  /*38e0*/  FSETP.GEU.AND P1, PT, R0, -126, PT ;  /* 0xc2fc00000000780b */ /* 0x000fe20003f2e000 */
[----:B-1----:R-:W-:Y:S01]  /*38f0*/  FADD R26, R28, R41 ;  /* 0x000000291c1a7221 */ /* 0x002fe20000000000 */
[----:B------:R-:W-:Y:S01]  /*3900*/  FADD R42, R3, R34 ;  /* 0x00000022032a7221 */ /* 0x000fe20000000000 */
[----:B------:R-:W-:Y:S01]  /*3910*/  FADD R77, R30, R69 ;  /* 0x000000451e4d7221 */ /* 0x000fe20000000000 */
[----:B------:R-:W-:Y:S01]  /*3920*/  FADD R3, R11, R14 ;  /* 0x0000000e0b037221 */ /* 0x000fe20000000000 */
[----:B------:R-:W-:Y:S01]  /*3930*/  FADD R73, R26, R65 ;  /* 0x000000411a497221 */ /* 0x000fe20000000000 */
[----:B------:R-:W-:Y:S01]  /*3940*/  FADD R26, R4, R37 ;  /* 0x00000025041a7221 */ /* 0x000fe20000000000 */
[----:B------:R-:W-:Y:S01]  /*3950*/  FADD R65, R10, R53 ;  /* 0x000000350a417221 */ /* 0x000fe20000000000 */
[----:B------:R-:W-:Y:S01]  /*3960*/  @!P4 FMUL R86, R86, 0.5 ;  /* 0x3f0000005656c820 */ /* 0x000fe20000400000 */
[----:B------:R-:W1:Y:S01]  /*3970*/  MUFU.EX2 R79, R79 ;  /* 0x0000004f004f7308 */ /* 0x000e620000000800 */
[----:B------:R-:W-:Y:S01]  /*3980*/  FADD R34, R23, R56 ;  /* 0x0000003817227221 */ /* 0x000fe20000000000 */
[----:B------:R-:W-:Y:S01]  /*3990*/  FADD R46, R26, R65 ;  /* 0x000000411a2e7221 */ /* 0x000fe20000000000 */
[----:B------:R-:W-:Y:S01]  /*39a0*/  FADD R65, R12, R27 ;  /* 0x0000001b0c417221 */ /* 0x000fe20000000000 */
[----:B------:R-:W-:Y:S01]  /*39b0*/  FADD R26, R8, R45 ;  /* 0x0000002d081a7221 */ /* 0x000fe20000000000 */
[----:B------:R-:W-:Y:S01]  /*39c0*/  @!P1 FMUL R0, R0, 0.5 ;  /* 0x3f00000000009820 */ /* 0x000fe20000400000 */
[----:B------:R-:W-:Y:S01]  /*39d0*/  FADD R30, R15, R48 ;  /* 0x000000300f1e7221 */ /* 0x000fe20000000000 */
[----:B------:R-:W-:Y:S01]  /*39e0*/  FADD R69, R29, R60 ;  /* 0x0000003c1d457221 */ /* 0x000fe20000000000 */
[----:B------:R-:W-:Y:S01]  /*39f0*/  FADD R81, R26, R65 ;  /* 0x000000411a517221 */ /* 0x000fe20000000000 */
[----:B------:R-:W3:Y:S01]  /*3a00*/  MUFU.EX2 R78, R78 ;  /* 0x0000004e004e7308 */ /* 0x000ee20000000800 */
[----:B------:R-:W-:Y:S01]  /*3a10*/  FADD R3, R3, R34 ;  /* 0x0000002203037221 */ /* 0x000fe20000000000 */
[----:B------:R-:W-:Y:S01]  /*3a20*/  FADD R30, R30, R69 ;  /* 0x000000451e1e7221 */ /* 0x000fe20000000000 */
[----:B------:R-:W-:Y:S01]  /*3a30*/  FADD R26, R31, R88 ;  /* 0x000000581f1a7221 */ /* 0x000fe20000000000 */
[----:B------:R-:W-:Y:S01]  /*3a40*/  FADD R69, R47, R82 ;  /* 0x000000522f457221 */ /* 0x000fe20000000000 */
[----:B------:R-:W-:Y:S01]  /*3a50*/  FADD R34, R64, R61 ;  /* 0x0000003d40227221 */ /* 0x000fe20000000000 */
[----:B------:R-:W-:Y:S01]  /*3a60*/  FADD R89, R58, R83 ;  /* 0x000000533a597221 */ /* 0x000fe20000000000 */
[----:B--2---:R-:W-:Y:S01]  /*3a70*/  @!P5 FMUL R71, R71, R71 ;  /* 0x000000474747d220 */ /* 0x004fe20000400000 */
[----:B------:R2:W4:Y:S01]  /*3a80*/  MUFU.EX2 R65, R0 ;  /* 0x0000000000417308 */ /* 0x0005220000000800 */
[----:B-1----:R-:W-:Y:S01]  /*3a90*/  @!P3 FMUL R79, R79, R79 ;  /* 0x0000004f4f4fb220 */ /* 0x002fe20000400000 */
[----:B------:R-:W-:Y:S01]  /*3aa0*/  @!P2 FMUL R74, R74, R74 ;  /* 0x0000004a4a4aa220 */ /* 0x000fe20000400000 */
[----:B------:R-:W-:Y:S01]  /*3ab0*/  FADD R91, R26, R69 ;  /* 0x000000451a5b7221 */ /* 0x000fe20000000000 */
[----:B------:R-:W-:Y:S01]  /*3ac0*/  FADD R94, R50, R87 ;  /* 0x00000057325e7221 */ /* 0x000fe20000000000 */
[----:B------:R-:W-:Y:S01]  /*3ad0*/  FADD R92, R34, R85 ;  /* 0x00000055225c7221 */ /* 0x000fe20000000000 */
[----:B------:R-:W-:Y:S01]  /*3ae0*/  FADD R93, R54, R89 ;  /* 0x00000059365d7221 */ /* 0x000fe20000000000 */
[----:B------:R-:W-:Y:S01]  /*3af0*/  FADD R26, R68, R63 ;  /* 0x0000003f441a7221 */ /* 0x000fe20000000000 */
[----:B------:R-:W1:Y:S01]  /*3b00*/  MUFU.EX2 R86, R86 ;  /* 0x0000005600567308 */ /* 0x000e620000000800 */
[----:B---3--:R-:W-:Y:S01]  /*3b10*/  @!P6 FMUL R78, R78, R78 ;  /* 0x0000004e4e4ee220 */ /* 0x008fe20000400000 */
[----:B------:R-:W-:Y:S01]  /*3b20*/  FADD R85, R84, R79 ;  /* 0x0000004f54557221 */ /* 0x000fe20000000000 */
[----:B------:R-:W-:Y:S01]  /*3b30*/  FADD R50, R76, R71 ;  /* 0x000000474c327221 */ /* 0x000fe20000000000 */
[----:B--2---:R-:W-:Y:S01]  /*3b40*/  FADD R0, R35, R66 ;  /* 0x0000004223007221 */ /* 0x004fe20000000000 */
[----:B------:R-:W-:Y:S01]  /*3b50*/  FADD R69, R51, R78 ;  /* 0x0000004e33457221 */ /* 0x000fe20000000000 */
[----:B------:R-:W-:Y:S01]  /*3b60*/  FADD R34, R43, R74 ;  /* 0x0000004a2b227221 */ /* 0x000fe20000000000 */
[----:B------:R-:W-:Y:S01]  /*3b70*/  FADD R26, R26, R85 ;  /* 0x000000551a1a7221 */ /* 0x000fe20000000000 */
[----:B------:R-:W-:Y:S01]  /*3b80*/  FADD R38, R38, R73 ;  /* 0x0000004926267221 */ /* 0x000fe20000000000 */
[----:B----4-:R-:W-:Y:S01]  /*3b90*/  @!P1 FMUL R65, R65, R65 ;  /* 0x0000004141419220 */ /* 0x010fe20000400000 */
[----:B------:R-:W-:Y:S01]  /*3ba0*/  FADD R0, R0, R69 ;  /* 0x0000004500007221 */ /* 0x000fe20000000000 */
[----:B------:R-:W-:Y:S01]  /*3bb0*/  FADD R42, R42, R77 ;  /* 0x0000004d2a2a7221 */ /* 0x000fe20000000000 */
[----:B------:R-:W-:Y:S01]  /*3bc0*/  FADD R81, R46, R81 ;  /* 0x000000512e517221 */ /* 0x000fe20000000000 */
[----:B------:R-:W-:Y:S01]  /*3bd0*/  FADD R89, R62, R65 ;  /* 0x000000413e597221 */ /* 0x000fe20000000000 */
[----:B------:R-:W-:Y:S01]  /*3be0*/  FADD R3, R3, R30 ;  /* 0x0000001e03037221 */ /* 0x000fe20000000000 */
[----:B------:R-:W-:Y:S01]  /*3bf0*/  FADD R91, R91, R94 ;  /* 0x0000005e5b5b7221 */ /* 0x000fe20000000000 */
[----:B------:R-:W-:Y:S01]  /*3c00*/  FADD R92, R92, R93 ;  /* 0x0000005d5c5c7221 */ /* 0x000fe20000000000 */
[----:B-1----:R-:W-:Y:S01]  /*3c10*/  @!P4 FMUL R86, R86, R86 ;  /* 0x000000565656c220 */ /* 0x002fe20000400000 */
[----:B------:R-:W-:Y:S01]  /*3c20*/  FADD R89, R50, R89 ;  /* 0x0000005932597221 */ /* 0x000fe20000000000 */
[----:B------:R-:W-:Y:S01]  /*3c30*/  FADD R38, R38, R81 ;  /* 0x0000005126267221 */ /* 0x000fe20000000000 */
[----:B------:R-:W-:Y:S01]  /*3c40*/  FADD R3, R42, R3 ;  /* 0x000000032a037221 */ /* 0x000fe20000000000 */
[----:B------:R-:W-:Y:S01]  /*3c50*/  FADD R87, R59, R86 ;  /* 0x000000563b577221 */ /* 0x000fe20000000000 */
[----:B------:R-:W-:Y:S01]  /*3c60*/  FADD R89, R26, R89 ;  /* 0x000000591a597221 */ /* 0x000fe20000000000 */
[----:B------:R-:W-:Y:S01]  /*3c70*/  MOV R26, UR43 ;  /* 0x0000002b001a7c02 */ /* 0x000fe20008000f00 */
[----:B------:R-:W-:Y:S01]  /*3c80*/  FADD R3, R38, R3 ;  /* 0x0000000326037221 */ /* 0x000fe20000000000 */
[----:B------:R-:W-:Y:S01]  /*3c90*/  FADD R87, R34, R87 ;  /* 0x0000005722577221 */ /* 0x000fe20000000000 */
[----:B------:R-:W-:Y:S01]  /*3ca0*/  FADD R89, R92, R89 ;  /* 0x000000595c597221 */ /* 0x000fe20000000000 */
[----:B------:R1:W-:Y:S01]  /*3cb0*/  SYNCS.ARRIVE.TRANS64.A1T0 RZ, [R26+UR51], RZ ;  /* 0x000000ff1aff79a7 */ /* 0x0003e20008100033 */
[----:B------:R-:W-:Y:S01]  /*3cc0*/  F2FP.BF16.F32.PACK_AB R54, R60, R27 ;  /* 0x0000001b3c36723e */ /* 0x000fe200000010ff */
[----:B------:R-:W-:Y:S01]  /*3cd0*/  FADD R0, R0, R87 ;  /* 0x0000005700007221 */ /* 0x000fe20000000000 */
[----:B------:R-:W-:Y:S01]  /*3ce0*/  USEL UR51, UR37, URZ, UP0 ;  /* 0x0000003f25337287 */ /* 0x000fe20008000000 */
[----:B------:R-:W-:-:S02]  /*3cf0*/  F2FP.BF16.F32.PACK_AB R38, R29, R12 ;  /* 0x0000000c1d26723e */ /* 0x000fc400000010ff */
[----:B------:R-:W-:Y:S01]  /*3d00*/  FADD R0, R91, R0 ;  /* 0x000000005b007221 */ /* 0x000fe20000000000 */
[----:B------:R-:W-:Y:S02]  /*3d10*/  F2FP.BF16.F32.PACK_AB R40, R40, R33 ;  /* 0x000000212828723e */ /* 0x000fe400000010ff */
[----:B------:R-:W-:Y:S01]  /*3d20*/  F2FP.BF16.F32.PACK_AB R46, R48, R45 ;  /* 0x0000002d302e723e */ /* 0x000fe200000010ff */
[----:B------:R-:W-:Y:S01]  /*3d30*/  FADD R0, R0, R89 ;  /* 0x0000005900007221 */ /* 0x000fe20000000000 */
[----:B------:R-:W-:Y:S02]  /*3d40*/  F2FP.BF16.F32.PACK_AB R27, R68, R35 ;  /* 0x00000023441b723e */ /* 0x000fe400000010ff */
[----:B------:R-:W-:Y:S02]  /*3d50*/  F2FP.BF16.F32.PACK_AB R42, R14, R37 ;  /* 0x000000250e2a723e */ /* 0x000fe400000010ff */
[----:B------:R-:W-:Y:S02]  /*3d60*/  F2FP.BF16.F32.PACK_AB R44, R44, R41 ;  /* 0x000000292c2c723e */ /* 0x000fe400000010ff */
[----:B------:R-:W-:-:S02]  /*3d70*/  F2FP.BF16.F32.PACK_AB R48, R52, R49 ;  /* 0x000000313430723e */ /* 0x000fc400000010ff */
[----:B------:R-:W-:Y:S02]  /*3d80*/  F2FP.BF16.F32.PACK_AB R50, R56, R53 ;  /* 0x000000353832723e */ /* 0x000fe400000010ff */
[----:B------:R-:W-:Y:S02]  /*3d90*/  F2FP.BF16.F32.PACK_AB R29, R72, R39 ;  /* 0x00000027481d723e */ /* 0x000fe400000010ff */
[----:B------:R-:W-:Y:S02]  /*3da0*/  F2FP.BF16.F32.PACK_AB R31, R76, R43 ;  /* 0x0000002b4c1f723e */ /* 0x000fe400000010ff */
[----:B------:R-:W-:Y:S02]  /*3db0*/  F2FP.BF16.F32.PACK_AB R33, R80, R47 ;  /* 0x0000002f5021723e */ /* 0x000fe400000010ff */
[----:B------:R-:W-:Y:S02]  /*3dc0*/  F2FP.BF16.F32.PACK_AB R35, R84, R51 ;  /* 0x000000335423723e */ /* 0x000fe400000010ff */
[----:B-1----:R-:W-:-:S02]  /*3dd0*/  F2FP.BF16.F32.PACK_AB R26, R11, R4 ;  /* 0x000000040b1a723e */ /* 0x002fc400000010ff */
[----:B------:R-:W-:Y:S02]  /*3de0*/  F2FP.BF16.F32.PACK_AB R28, R13, R28 ;  /* 0x0000001c0d1c723e */ /* 0x000fe400000010ff */
[----:B------:R-:W-:Y:S02]  /*3df0*/  F2FP.BF16.F32.PACK_AB R30, R15, R8 ;  /* 0x000000080f1e723e */ /* 0x000fe400000010ff */
        /* <DEDUP_REMOVED lines=9> */
[----:B------:R-:W-:-:S02]  /*3e90*/  F2FP.BF16.F32.PACK_AB R51, R79, R78 ;  /* 0x0000004e4f33723e */ /* 0x000fc400000010ff */
[----:B------:R-:W-:Y:S01]  /*3ea0*/  F2FP.BF16.F32.PACK_AB R53, R83, R90 ;  /* 0x0000005a5335723e */ /* 0x000fe200000010ff */
[----:B------:R-:W-:Y:S06]  /*3eb0*/  @!P0 BRA `(.L_x_21) ;  /* 0x0000000000048947 */ /* 0x000fec0003800000 */
[----:B------:R-:W-:Y:S01]  /*3ec0*/  BPT.TRAP 0x1 ;  /* 0x000000040000795c */ /* 0x000fe20000300000 */
.L_x_21:
[----:B------:R-:W-:Y:S01]  /*3ed0*/  ULEA UR6, UR51, UR45, 0x3 ;  /* 0x0000002d33067291 */ /* 0x000fe2000f8e183f */
[----:B------:R-:W-:Y:S01]  /*3ee0*/  SHF.L.U32 R4, R18, 0x1f, RZ ;  /* 0x0000001f12047819 */ /* 0x000fe200000006ff */
[----:B------:R-:W-:-:S07]  /*3ef0*/  ULOP3.LUT UR43, UR57, 0x4000000, URZ, 0xfc, !UPT ;  /* 0x04000000392b7892 */ /* 0x000fce000f8efc3f */
[----:B------:R-:W1:Y:S02]  /*3f00*/  SYNCS.PHASECHK.TRANS64.TRYWAIT P1, [UR6+0x34400], R4 ;  /* 0x03440004ff0075a7 */ /* 0x000e640008020146 */
[----:B-1----:R-:W-:Y:S05]  /*3f10*/  @!P1 BRA `(.L_x_22) ;  /* 0x0000009c00a89947 */ /* 0x002fea0003800000 */
.L_x_128:
[----:B------:R-:W-:Y:S01]  /*3f20*/  ULEA UR10, UR51, UR43, 0xb ;  /* 0x0000002b330a7291 */ /* 0x000fe2000f8e583f */
[----:B------:R-:W-:Y:S01]  /*3f30*/  WARPGROUP.ARRIVE ;  /* 0x00000000000079c5 */ /* 0x000fe20000000000 */
[----:B------:R-:W-:Y:S01]  /*3f40*/  UMOV UR7, 0x40000040 ;  /* 0x4000004000077882 */ /* 0x000fe20000000000 */
[----:B------:R-:W-:-:S04]  /*3f50*/  F2FP.BF16.F32.PACK_AB R55, R65, R86 ;  /* 0x000000564137723e */ /* 0x000fc800000010ff */
[----:B------:R-:W-:Y:S02]  /*3f60*/  UMOV UR6, UR10 ;  /* 0x0000000a00067c82 */ /* 0x000fe40008000000 */
[----:B------:R-:W-:Y:S01]  /*3f70*/  HGMMA.64x128x16.F32.BF16 R88, R24, gdesc[UR4].tnspB, RZ, !UPT, gsb0 ;  /* 0x41e0000418587df0 */ /* 0x000fe2000c0018ff */
[----:B------:R-:W-:Y:S01]  /*3f80*/  UIADD3 UR6, UR10, 0x80, URZ ;  /* 0x000000800a067890 */ /* 0x000fe2000fffe03f */
[----:B------:R-:W-:Y:S01]  /*3f90*/  UMOV UR7, 0x40000040 ;  /* 0x4000004000077882 */ /* 0x000fe20000000000 */
[----:B------:R-:W-:Y:S02]  /*3fa0*/  WARPGROUP.DEPBAR.LE gsb0, 0x0 ;  /* 0x00008000000079c5 */ /* 0x000fe40000010000 */
[----:B------:R-:W-:-:S07]  /*3fb0*/  WARPGROUP.ARRIVE ;  /* 0x00000000000079c5 */ /* 0x000fce0000000000 */
[----:B------:R-:W-:Y:S01]  /*3fc0*/  HGMMA.64x128x16.F32.BF16 R88, R28, gdesc[UR4].tnspB, R88, gsb0 ;  /* 0x41e000041c587df0 */ /* 0x000fe20008001858 */
        /* <DEDUP_REMOVED lines=29> */
[----:B------:R-:W-:Y:S03]  /*41a0*/  HGMMA.64x128x16.F32.BF16 R88, R52, gdesc[UR4].tnspB, R88, gsb0 ;  /* 0x41e0000434587df0 */ /* 0x000fe60008001858 */
[----:B------:R-:W-:Y:S02]  /*41b0*/  WARPGROUP.DEPBAR.LE gsb0, 0x0 ;  /* 0x00008000000079c5 */ /* 0x000fe40000010000 */
[----:B------:R-:W-:Y:S05]  /*41c0*/  @!P0 BRA `(.L_x_23) ;  /* 0x0000000000048947 */ /* 0x000fea0003800000 */
[----:B------:R-:W-:Y:S01]  /*41d0*/  BPT.TRAP 0x1 ;  /* 0x000000040000795c */ /* 0x000fe20000300000 */
.L_x_23:
[----:B------:R-:W-:Y:S02]  /*41e0*/  UISETP.GT.U32.AND UP0, UPT, UR49, 0x1, UPT ;  /* 0x000000013100788c */ /* 0x000fe4000bf04070 */
[----:B------:R-:W-:-:S04]  /*41f0*/  UIADD3 UR56, UR56, 0x34428, URZ ;  /* 0x0003442838387890 */ /* 0x000fc8000fffe03f */
[----:B------:R-:W-:Y:S01]  /*4200*/  PLOP3.LUT P1, PT, PT, PT, UP0, 0x80, 0x0 ;  /* 0x000000000000781c */ /* 0x000fe20003f2f008 */
[----:B------:R-:W-:-:S09]  /*4210*/  UPRMT UR56, URZ, 0x654, UR56 ;  /* 0x000006543f387896 */ /* 0x000fd20008000038 */
[----:B------:R-:W-:Y:S03]  /*4220*/  SYNCS.ARRIVE.TRANS64.RED.A1T0 RZ, [UR56], RZ ;  /* 0x000000ffffff79a7 */ /* 0x000fe60008100438 */
[----:B------:R-:W-:Y:S05]  /*4230*/  @P1 BRA `(.L_x_24) ;  /* 0x0000000000041947 */ /* 0x000fea0003800000 */
[----:B------:R-:W-:Y:S01]  /*4240*/  BPT.TRAP 0x1 ;  /* 0x000000040000795c */ /* 0x000fe20000300000 */
.L_x_24:
[----:B------:R-:W-:Y:S01]  /*4250*/  UIADD3 UR37, UR51, 0x1, URZ ;  /* 0x0000000133257890 */ /* 0x000fe2000fffe03f */
[C---:B------:R-:W-:Y:S01]  /*4260*/  ISETP.GE.AND P2, PT, R7.reuse, 0x101, PT ;  /* 0x000001010700780c */ /* 0x040fe20003f46270 */
[----:B-1----:R-:W-:Y:S01]  /*4270*/  VIADD R4, R7, 0x7f ;  /* 0x0000007f07047836 */ /* 0x002fe20000000000 */
[----:B------:R-:W-:Y:S01]  /*4280*/  IADD3 R8, R22, 0x80, RZ ;  /* 0x0000008016087810 */ /* 0x000fe20007ffe0ff */
[----:B------:R-:W-:-:S03]  /*4290*/  UISETP.NE.AND UP0, UPT, UR37, 0x5, UPT ;  /* 0x000000052500788c */ /* 0x000fc6000bf05270 */
[----:B------:R-:W-:Y:S01]  /*42a0*/  SHF.R.S32.HI R7, RZ, 0x1f, R4 ;  /* 0x0000001fff077819 */ /* 0x000fe20000011404 */
[----:B------:R-:W-:Y:S02]  /*42b0*/  USEL UR6, URZ, 0x1, UP0 ;  /* 0x000000013f067887 */ /* 0x000fe40008000000 */
[----:B------:R-:W-:Y:S01]  /*42c0*/  USEL UR37, UR37, URZ, UP0 ;  /* 0x0000003f25257287 */ /* 0x000fe20008000000 */
[----:B------:R-:W-:Y:S02]  /*42d0*/  LEA.HI R7, R7, R4, RZ, 0x7 ;  /* 0x0000000407077211 */ /* 0x000fe400078f38ff */
[----:B------:R-:W-:Y:S02]  /*42e0*/  MOV R4, R8 ;  /* 0x0000000800047202 */ /* 0x000fe40000000f00 */
[----:B------:R-:W-:Y:S02]  /*42f0*/  LOP3.LUT R18, R18, UR6, RZ, 0x3c, !PT ;  /* 0x0000000612127c12 */ /* 0x000fe4000f8e3cff */
[----:B------:R-:W-:Y:S01]  /*4300*/  LEA.HI.SX32 R7, R7, 0xffffffff, 0x19 ;  /* 0xffffffff07077811 */ /* 0x000fe200078fcaff */
[----:B------:R-:W-:Y:S06]  /*4310*/  @!P2 BRA `(.L_x_25) ;  /* 0x0000002c0014a947 */ /* 0x000fec0003800000 */
[----:B------:R-:W-:Y:S01]  /*4320*/  IMAD.MOV.U32 R4, RZ, RZ, R8 ;  /* 0x000000ffff047224 */ /* 0x000fe200078e0008 */
[----:B------:R-:W-:Y:S01]  /*4330*/  MOV R9, R5 ;  /* 0x0000000500097202 */ /* 0x000fe20000000f00 */
[----:B------:R-:W-:Y:S01]  /*4340*/  ULDC UR56, c[0x0][0x604] ;  /* 0x0001810000387ab9 */ /* 0x000fe20000000800 */
[----:B------:R-:W-:-:S07]  /*4350*/  MOV R11, R6 ;  /* 0x00000006000b7202 */ /* 0x000fce0000000f00 */
.L_x_36:
[----:B------:R-:W-:Y:S05]  /*4360*/  @!P0 BRA `(.L_x_26) ;  /* 0x0000000000048947 */ /* 0x000fea0003800000 */
[----:B------:R-:W-:Y:S01]  /*4370*/  BPT.TRAP 0x1 ;  /* 0x000000040000795c */ /* 0x000fe20000300000 */
.L_x_26:
[----:B------:R-:W-:Y:S01]  /*4380*/  ULEA UR6, UR37, UR45, 0x3 ;  /* 0x0000002d25067291 */ /* 0x000fe2000f8e183f */
[----:B------:R-:W-:-:S08]  /*4390*/  SHF.L.U32 R5, R18, 0x1f, RZ ;  /* 0x0000001f12057819 */ /* 0x000fd000000006ff */
[----:B------:R-:W1:Y:S02]  /*43a0*/  SYNCS.PHASECHK.TRANS64.TRYWAIT P2, [UR6+0x34400], R5 ;  /* 0x03440005ff0075a7 */ /* 0x000e640008040146 */
[----:B-1----:R-:W-:Y:S05]  /*43b0*/  @!P2 BRA `(.L_x_27) ;  /* 0x000000980098a947 */ /* 0x002fea0003800000 */
.L_x_129:
[----:B------:R-:W-:Y:S01]  /*43c0*/  ULEA UR34, UR37, UR41, 0xb ;  /* 0x0000002925227291 */ /* 0x000fe2000f8e583f */
[----:B------:R-:W-:Y:S01]  /*43d0*/  WARPGROUP.ARRIVE ;  /* 0x00000000000079c5 */ /* 0x000fe20000000000 */
[----:B------:R-:W-:Y:S01]  /*43e0*/  UMOV UR35, 0x40000040 ;  /* 0x4000004000237882 */ /* 0x000fe20000000000 */
[----:B------:R-:W-:Y:S01]  /*43f0*/  UMOV UR7, 0x40000040 ;  /* 0x4000004000077882 */ /* 0x000fe20000000000 */
[----:B------:R-:W-:Y:S02]  /*4400*/  UIADD3 UR6, UR34, 0x2, URZ ;  /* 0x0000000222067890 */ /* 0x000fe4000fffe03f */
[----:B------:R-:W-:Y:S01]  /*4410*/  UIADD3 UR10, UR34, 0x4, URZ ;  /* 0x00000004220a7890 */ /* 0x000fe2000fffe03f */
[----:B------:R-:W-:Y:S02]  /*4420*/  UMOV UR11, 0x40000040 ;  /* 0x40000040000b7882 */ /* 0x000fe40000000000 */
[----:B------:R-:W-:Y:S01]  /*4430*/  HGMMA.64x128x16.F32.BF16 R24, gdesc[UR32], RZ, !UPT, gsb0 ;  /* 0x01e00000201879f0 */ /* 0x000fe2000c0018ff */
[----:B------:R-:W-:Y:S01]  /*4440*/  UIADD3 UR14, UR34, 0x6, URZ ;  /* 0x00000006220e7890 */ /* 0x000fe2000fffe03f */
[----:B------:R-:W-:Y:S01]  /*4450*/  UMOV UR15, 0x40000040 ;  /* 0x40000040000f7882 */ /* 0x000fe20000000000 */
        /* <DEDUP_REMOVED lines=8> */
[----:B------:R-:W-:-:S02]  /*44e0*/  WARPGROUP.DEPBAR.LE gsb0, 0x0 ;  /* 0x00008000000079c5 */ /* 0x000fc40000010000 */
[----:B------:R-:W-:-:S06]  /*44f0*/  WARPGROUP.ARRIVE ;  /* 0x00000000000079c5 */ /* 0x000fcc0000000000 */
[----:B------:R-:W-:Y:S03]  /*4500*/  HGMMA.64x128x16.F32.BF16 R24, gdesc[UR4], R24, gsb0 ;  /* 0x01e00000041879f0 */ /* 0x000fe60008001818 */
[----:B------:R-:W-:Y:S02]  /*4510*/  WARPGROUP.DEPBAR.LE gsb0, 0x0 ;  /* 0x00008000000079c5 */ /* 0x000fe40000010000 */
[----:B------:R-:W-:-:S07]  /*4520*/  WARPGROUP.ARRIVE ;  /* 0x00000000000079c5 */ /* 0x000fce0000000000 */
[----:B------:R-:W-:Y:S01]  /*4530*/  HGMMA.64x128x16.F32.BF16 R24, gdesc[UR8], R24, gsb0 ;  /* 0x01e00000081879f0 */ /* 0x000fe20008001818 */
[----:B------:R-:W-:-:S04]  /*4540*/  UIADD3 UR10, UR37, 0x1, URZ ;  /* 0x00000001250a7890 */ /* 0x000fc8000fffe03f */
[----:B------:R-:W-:-:S04]  /*4550*/  UISETP.NE.AND UP0, UPT, UR10, 0x5, UPT ;  /* 0x000000050a00788c */ /* 0x000fc8000bf05270 */
[----:B------:R-:W-:Y:S02]  /*4560*/  USEL UR6, URZ, 0x1, UP0 ;  /* 0x000000013f067887 */ /* 0x000fe40008000000 */
[----:B------:R-:W-:-:S04]  /*4570*/  USEL UR10, UR10, URZ, UP0 ;  /* 0x0000003f0a0a7287 */ /* 0x000fc80008000000 */
[----:B------:R-:W-:Y:S01]  /*4580*/  LOP3.LUT R18, R18, UR6, RZ, 0x3c, !PT ;  /* 0x0000000612127c12 */ /* 0x000fe2000f8e3cff */
[----:B------:R-:W-:Y:S02]  /*4590*/  WARPGROUP.DEPBAR.LE gsb0, 0x0 ;  /* 0x00008000000079c5 */ /* 0x000fe40000010000 */
[----:B------:R-:W-:-:S06]  /*45a0*/  WARPGROUP.ARRIVE ;  /* 0x00000000000079c5 */ /* 0x000fcc0000000000 */
        /* <DEDUP_REMOVED lines=14> */
[----:B------:R-:W-:Y:S05]  /*4690*/  @!P0 BRA `(.L_x_28) ;  /* 0x0000000000048947 */ /* 0x000fea0003800000 */
[----:B------:R-:W-:Y:S01]  /*46a0*/  BPT.TRAP 0x1 ;  /* 0x000000040000795c */ /* 0x000fe20000300000 */
.L_x_28:
[----:B-1----:R-:W-:Y:S01]  /*46b0*/  FMNMX R6, R24, R9, !PT ;  /* 0x0000000918067209 */ /* 0x002fe20007800000 */
[----:B------:R-:W-:Y:S01]  /*46c0*/  ULEA UR6, UR10, UR45, 0x3 ;  /* 0x0000002d0a067291 */ /* 0x000fe2000f8e183f */
[----:B------:R-:W-:Y:S02]  /*46d0*/  FMNMX R10, R26, R11, !PT ;  /* 0x0000000b1a0a7209 */ /* 0x000fe40007800000 */
[----:B------:R-:W-:Y:S02]  /*46e0*/  FMNMX R5, R25, R6, !PT ;  /* 0x0000000619057209 */ /* 0x000fe40007800000 */
[----:B------:R-:W-:Y:S02]  /*46f0*/  FMNMX R13, R27, R10, !PT ;  /* 0x0000000a1b0d7209 */ /* 0x000fe40007800000 */
[----:B------:R-:W-:Y:S02]  /*4700*/  FMNMX R6, R28, R5, !PT ;  /* 0x000000051c067209 */ /* 0x000fe40007800000 */
[----:B------:R-:W-:-:S02]  /*4710*/  FMNMX R10, R30, R13, !PT ;  /* 0x0000000d1e0a7209 */ /* 0x000fc40007800000 */
[----:B------:R-:W-:Y:S02]  /*4720*/  FMNMX R5, R29, R6, !PT ;  /* 0x000000061d057209 */ /* 0x000fe40007800000 */
[----:B------:R-:W-:Y:S02]  /*4730*/  FMNMX R15, R31, R10, !PT ;  /* 0x0000000a1f0f7209 */ /* 0x000fe40007800000 */
[----:B------:R-:W-:-:S04]  /*4740*/  FMNMX R6, R32, R5, !PT ;  /* 0x0000000520067209 */ /* 0x000fc80007800000 */
        /* <DEDUP_REMOVED lines=26> */
[----:B------:R-:W-:-:S05]  /*48f0*/  FMNMX R6, R85, R6, !PT ;  /* 0x0000000655067209 */ /* 0x000fca0007800000 */
[----:B------:R-:W1:Y:S02]  /*4900*/  SHFL.BFLY PT, R5, R6, 0x1, 0x1f ;  /* 0x0c201f0006057f89 */ /* 0x000e6400000e0000 */
[----:B-1----:R-:W-:Y:S02]  /*4910*/  FMNMX R8, R6, R5, !PT ;  /* 0x0000000506087209 */ /* 0x002fe40007800000 */
[----:B------:R-:W-:-:S03]  /*4920*/  FMNMX R6, R34, R15, !PT ;  /* 0x0000000f22067209 */ /* 0x000fc60007800000 */
[----:B------:R-:W1:Y:S01]  /*4930*/  SHFL.BFLY PT, R5, R8, 0x2, 0x1f ;  /* 0x0c401f0008057f89 */ /* 0x000e6200000e0000 */
[----:B------:R-:W-:-:S04]  /*4940*/  FMNMX R21, R35, R6, !PT ;  /* 0x0000000623157209 */ /* 0x000fc80007800000 */
[----:B------:R-:W-:-:S04]  /*4950*/  FMNMX R6, R38, R21, !PT ;  /* 0x0000001526067209 */ /* 0x000fc80007800000 */
[----:B------:R-:W-:-:S04]  /*4960*/  FMNMX R21, R39, R6, !PT ;  /* 0x0000000627157209 */ /* 0x000fc80007800000 */
[----:B------:R-:W-:-:S04]  /*4970*/  FMNMX R6, R42, R21, !PT ;  /* 0x000000152a067209 */ /* 0x000fc80007800000 */
[----:B------:R-:W-:-:S04]  /*4980*/  FMNMX R23, R43, R6, !PT ;  /* 0x000000062b177209 */ /* 0x000fc80007800000 */
[----:B------:R-:W-:Y:S02]  /*4990*/  FMNMX R6, R46, R23, !PT ;  /* 0x000000172e067209 */ /* 0x000fe40007800000 */
[----:B-1----:R-:W-:-:S04]  /*49a0*/  FMNMX R5, R8, R5, !PT ;  /* 0x0000000508057209 */ /* 0x002fc80007800000 */
[----:B------:R-:W-:-:S04]  /*49b0*/  FSETP.NEU.AND P2, PT, R5, -INF , PT ;  /* 0xff8000000500780b */ /* 0x000fc80003f4d000 */
[----:B------:R-:W-:-:S05]  /*49c0*/  FSEL R152, R5, RZ, P2 ;  /* 0x000000ff05987208 */ /* 0x000fca0001000000 */
[C---:B------:R-:W-:Y:S01]  /*49d0*/  FMUL R153, R152.reuse, UR56 ;  /* 0x0000003898997c20 */ /* 0x040fe20008400000 */
[----:B------:R-:W-:-:S03]  /*49e0*/  FADD R152, -R152, R9 ;  /* 0x0000000998987221 */ /* 0x000fc60000000100 */
[--C-:B------:R-:W-:Y:S01]  /*49f0*/  FFMA R24, R24, UR56, -R153.reuse ;  /* 0x0000003818187c23 */ /* 0x100fe20008000899 */
[--C-:B------:R-:W-:Y:S01]  /*4a00*/  FFMA R13, R25, UR56, -R153.reuse ;  /* 0x00000038190d7c23 */ /* 0x100fe20008000899 */
[--C-:B------:R-:W-:Y:S01]  /*4a10*/  FFMA R8, R28, UR56, -R153.reuse ;  /* 0x000000381c087c23 */ /* 0x100fe20008000899 */
[--C-:B------:R-:W-:Y:S01]  /*4a20*/  FFMA R21, R33, UR56, -R153.reuse ;  /* 0x0000003821157c23 */ /* 0x100fe20008000899 */
[--C-:B------:R-:W-:Y:S01]  /*4a30*/  FFMA R15, R29, UR56, -R153.reuse ;  /* 0x000000381d0f7c23 */ /* 0x100fe20008000899 */
[----:B------:R-:W-:Y:S01]  /*4a40*/  FSETP.GEU.AND P6, PT, R24, -126, PT ;  /* 0xc2fc00001800780b */ /* 0x000fe20003fce000 */
        /* <DEDUP_REMOVED lines=9> */
[--C-:B------:R-:W-:Y:S01]  /*4ae0*/  FFMA R33, R41, UR56, -R153.reuse ;  /* 0x0000003829217c23 */ /* 0x100fe20008000899 */
[--C-:B------:R-:W-:Y:S01]  /*4af0*/  FFMA R37, R45, UR56, -R153.reuse ;  /* 0x000000382d257c23 */ /* 0x100fe20008000899 */
[----:B------:R-:W-:Y:S01]  /*4b00*/  FMNMX R25, R47, R6, !PT ;  /* 0x000000062f197209 */ /* 0x000fe20007800000 */
[----:B------:R-:W-:Y:S01]  /*4b10*/  @!P6 FMUL R24, R24, 0.5 ;  /* 0x3f0000001818e820 */ /* 0x000fe20000400000 */
[--C-:B------:R-:W-:Y:S01]  /*4b20*/  FFMA R36, R48, UR56, -R153.reuse ;  /* 0x0000003830247c23 */ /* 0x100fe20008000899 */
[----:B------:R-:W-:Y:S01]  /*4b30*/  @!P3 FMUL R13, R13, 0.5 ;  /* 0x3f0000000d0db820 */ /* 0x000fe20000400000 */
[----:B------:R-:W-:Y:S01]  /*4b40*/  FMNMX R6, R50, R25, !PT ;  /* 0x0000001932067209 */ /* 0x000fe20007800000 */
[----:B------:R-:W-:Y:S01]  /*4b50*/  @!P4 FMUL R8, R8, 0.5 ;  /* 0x3f0000000808c820 */ /* 0x000fe20000400000 */
[--C-:B------:R-:W-:Y:S01]  /*4b60*/  FFMA R45, R53, UR56, -R153.reuse ;  /* 0x00000038352d7c23 */ /* 0x100fe20008000899 */
[----:B------:R-:W1:Y:S01]  /*4b70*/  MUFU.EX2 R24, R24 ;  /* 0x0000001800187308 */ /* 0x000e620000000800 */
[----:B------:R-:W-:Y:S01]  /*4b80*/  @!P5 FMUL R15, R15, 0.5 ;  /* 0x3f0000000f0fd820 */ /* 0x000fe20000400000 */
[----:B------:R-:W-:Y:S01]  /*4b90*/  @!P2 FMUL R28, R28, 0.5 ;  /* 0x3f0000001c1ca820 */ /* 0x000fe20000400000 */
[----:B------:R-:W-:Y:S01]  /*4ba0*/  FMNMX R25, R51, R6, !PT ;  /* 0x0000000633197209 */ /* 0x000fe20007800000 */
[--C-:B------:R-:W-:Y:S01]  /*4bb0*/  FFMA R41, R49, UR56, -R153.reuse ;  /* 0x0000003831297c23 */ /* 0x100fe20008000899 */
[--C-:B------:R-:W-:Y:S01]  /*4bc0*/  FFMA R14, R52, UR56, -R153.reuse ;  /* 0x00000038340e7c23 */ /* 0x100fe20008000899 */
[--C-:B------:R-:W-:Y:S01]  /*4bd0*/  FFMA R49, R56, UR56, -R153.reuse ;  /* 0x0000003838317c23 */ /* 0x100fe20008000899 */
[----:B------:R-:W-:Y:S01]  /*4be0*/  FMNMX R6, R54, R25, !PT ;  /* 0x0000001936067209 */ /* 0x000fe20007800000 */
[----:B------:R-:W2:Y:S01]  /*4bf0*/  MUFU.EX2 R13, R13 ;  /* 0x0000000d000d7308 */ /* 0x000ea20000000800 */
[--C-:B------:R-:W-:Y:S01]  /*4c00*/  FFMA R40, R57, UR56, -R153.reuse ;  /* 0x0000003839287c23 */ /* 0x100fe20008000899 */
[--C-:B------:R-:W-:Y:S01]  /*4c10*/  FFMA R57, R64, UR56, -R153.reuse ;  /* 0x0000003840397c23 */ /* 0x100fe20008000899 */
[----:B------:R-:W-:Y:S01]  /*4c20*/  FMNMX R25, R55, R6, !PT ;  /* 0x0000000637197209 */ /* 0x000fe20007800000 */
[--C-:B------:R-:W-:Y:S01]  /*4c30*/  FFMA R53, R60, UR56, -R153.reuse ;  /* 0x000000383c357c23 */ /* 0x100fe20008000899 */
[--C-:B------:R-:W-:Y:S01]  /*4c40*/  FFMA R20, R61, UR56, -R153.reuse ;  /* 0x000000383d147c23 */ /* 0x100fe20008000899 */
[--C-:B------:R-:W-:Y:S01]  /*4c50*/  FFMA R44, R65, UR56, -R153.reuse ;  /* 0x00000038412c7c23 */ /* 0x100fe20008000899 */
        /* <DEDUP_REMOVED lines=10> */
[----:B--2---:R-:W-:Y:S01]  /*4d00*/  @!P3 FMUL R13, R13, R13 ;  /* 0x0000000d0d0db220 */ /* 0x004fe20000400000 */
[----:B------:R-:W-:Y:S01]  /*4d10*/  FSETP.GEU.AND P3, PT, R10, -126, PT ;  /* 0xc2fc00000a00780b */ /* 0x000fe20003f6e000 */
[--C-:B------:R-:W-:Y:S01]  /*4d20*/  FFMA R69, R76, UR56, -R153.reuse ;  /* 0x000000384c457c23 */ /* 0x100fe20008000899 */
[----:B------:R-:W-:Y:S01]  /*4d30*/  FMNMX R6, R62, R25, !PT ;  /* 0x000000193e067209 */ /* 0x000fe20007800000 */
[--C-:B------:R-:W-:Y:S01]  /*4d40*/  FFMA R56, R77, UR56, -R153.reuse ;  /* 0x000000384d387c23 */ /* 0x100fe20008000899 */
        /* <DEDUP_REMOVED lines=8> */
[----:B------:R-:W-:Y:S01]  /*4dd0*/  FFMA R77, R84, UR56, -R153 ;  /* 0x00000038544d7c23 */ /* 0x000fe20008000899 */
[----:B------:R-:W-:Y:S01]  /*4de0*/  @!P3 FMUL R10, R10, 0.5 ;  /* 0x3f0000000a0ab820 */ /* 0x000fe20000400000 */
[----:B------:R-:W3:Y:S01]  /*4df0*/  MUFU.EX2 R21, R21 ;  /* 0x0000001500157308 */ /* 0x000ee20000000800 */
[----:B-1----:R-:W-:Y:S01]  /*4e00*/  @!P5 FMUL R15, R15, R15 ;  /* 0x0000000f0f0fd220 */ /* 0x002fe20000400000 */
[----:B------:R-:W-:Y:S01]  /*4e10*/  FSETP.GEU.AND P5, PT, R32, -126, PT ;  /* 0xc2fc00002000780b */ /* 0x000fe20003fae000 */
[----:B------:R-:W-:Y:S01]  /*4e20*/  FMUL R152, R152, UR56 ;  /* 0x0000003898987c20 */ /* 0x000fe20008400000 */
[----:B------:R-:W-:-:S03]  /*4e30*/  FMNMX R6, R66, R25, !PT ;  /* 0x0000001942067209 */ /* 0x000fc60007800000 */
[----:B------:R-:W-:Y:S01]  /*4e40*/  @!P4 FMUL R23, R23, 0.5 ;  /* 0x3f0000001717c820 */ /* 0x000fe20000400000 */
[----:B------:R-:W1:Y:S01]  /*4e50*/  MUFU.EX2 R10, R10 ;  /* 0x0000000a000a7308 */ /* 0x000e620000000800 */
[----:B--2---:R-:W-:Y:S01]  /*4e60*/  @!P2 FMUL R28, R28, R28 ;  /* 0x0000001c1c1ca220 */ /* 0x004fe20000400000 */
[----:B------:R-:W-:Y:S02]  /*4e70*/  FSETP.GEU.AND P2, PT, R33, -126, PT ;  /* 0xc2fc00002100780b */ /* 0x000fe40003f4e000 */
[----:B------:R-:W-:-:S03]  /*4e80*/  FMNMX R25, R67, R6, !PT ;  /* 0x0000000643197209 */ /* 0x000fc60007800000 */
[----:B------:R-:W-:Y:S01]  /*4e90*/  @!P5 FMUL R32, R32, 0.5 ;  /* 0x3f0000002020d820 */ /* 0x000fe20000400000 */
[----:B------:R-:W2:Y:S01]  /*4ea0*/  MUFU.EX2 R23, R23 ;  /* 0x0000001700177308 */ /* 0x000ea20000000800 */
[----:B---3--:R-:W-:Y:S01]  /*4eb0*/  @!P6 FMUL R21, R21, R21 ;  /* 0x000000151515e220 */ /* 0x008fe20000400000 */
[----:B------:R-:W-:Y:S02]  /*4ec0*/  FSETP.GEU.AND P6, PT, R12, -126, PT ;  /* 0xc2fc00000c00780b */ /* 0x000fe40003fce000 */
[----:B------:R-:W-:-:S03]  /*4ed0*/  FMNMX R6, R70, R25, !PT ;  /* 0x0000001946067209 */ /* 0x000fc60007800000 */
[----:B------:R-:W-:Y:S01]  /*4ee0*/  @!P2 FMUL R33, R33, 0.5 ;  /* 0x3f0000002121a820 */ /* 0x000fe20000400000 */
[----:B------:R-:W3:Y:S01]  /*4ef0*/  MUFU.EX2 R32, R32 ;  /* 0x0000002000207308 */ /* 0x000ee20000000800 */
[----:B-1----:R-:W-:Y:S01]  /*4f00*/  @!P3 FMUL R10, R10, R10 ;  /* 0x0000000a0a0ab220 */ /* 0x002fe20000400000 */
[----:B------:R-:W-:Y:S02]  /*4f10*/  FSETP.GEU.AND P3, PT, R37, -126, PT ;  /* 0xc2fc00002500780b */ /* 0x000fe40003f6e000 */
        /* <DEDUP_REMOVED lines=44> */
[----:B------:R-:W-:Y:S01]  /*51e0*/  FSETP.GEU.AND P6, PT, R57, -126, PT ;  /* 0xc2fc00003900780b */ /* 0x000fe20003fce000 */
[----:B------:R-:W1:Y:S04]  /*51f0*/  SHFL.BFLY PT, R25, R6, 0x1, 0x1f ;  /* 0x0c201f0006197f89 */ /* 0x000e6800000e0000 */
[----:B------:R-:W-:Y:S01]  /*5200*/  @!P2 FMUL R20, R20, 0.5 ;  /* 0x3f0000001414a820 */ /* 0x000fe20000400000 */
[----:B------:R-:W4:Y:S01]  /*5210*/  MUFU.EX2 R53, R53 ;  /* 0x0000003500357308 */ /* 0x000f220000000800 */
[----:B--2---:R-:W-:Y:S01]  /*5220*/  @!P3 FMUL R49, R49, R49 ;  /* 0x000000313131b220 */ /* 0x004fe20000400000 */
[----:B------:R-:W-:-:S03]  /*5230*/  FSETP.GEU.AND P3, PT, R44, -126, PT ;  /* 0xc2fc00002c00780b */ /* 0x000fc60003f6e000 */
[----:B------:R-:W-:Y:S01]  /*5240*/  FADD R9, R24, R49 ;  /* 0x0000003118097221 */ /* 0x000fe20000000000 */
[----:B------:R-:W-:Y:S01]  /*5250*/  F2FP.BF16.F32.PACK_AB R24, R13, R24 ;  /* 0x000000180d18723e */ /* 0x000fe200000010ff */
[----:B------:R-:W-:Y:S01]  /*5260*/  @!P6 FMUL R57, R57, 0.5 ;  /* 0x3f0000003939e820 */ /* 0x000fe20000400000 */
[----:B------:R-:W2:Y:S01]  /*5270*/  MUFU.EX2 R20, R20 ;  /* 0x0000001400147308 */ /* 0x000ea20000000800 */
[----:B---3--:R-:W-:Y:S01]  /*5280*/  @!P4 FMUL R40, R40, R40 ;  /* 0x000000282828c220 */ /* 0x008fe20000400000 */
[----:B------:R-:W-:-:S05]  /*5290*/  FSETP.GEU.AND P4, PT, R61, -126, PT ;  /* 0xc2fc00003d00780b */ /* 0x000fca0003f8e000 */
        /* <DEDUP_REMOVED lines=30> */
[----:B------:R-:W-:-:S04]  /*5480*/  FSETP.NEU.AND P2, PT, R6, -INF , PT ;  /* 0xff8000000600780b */ /* 0x000fc80003f4d000 */
[----:B------:R-:W-:Y:S01]  /*5490*/  FSEL R76, R6, RZ, P2 ;  /* 0x000000ff064c7208 */ /* 0x000fe20001000000 */
[----:B------:R-:W-:Y:S01]  /*54a0*/  @!P5 FMUL R73, R73, 0.5 ;  /* 0x3f0000004949d820 */ /* 0x000fe20000400000 */
[----:B------:R-:W1:Y:S01]  /*54b0*/  MUFU.EX2 R56, R56 ;  /* 0x0000003800387308 */ /* 0x000e620000000800 */
[----:B--2---:R-:W-:Y:S01]  /*54c0*/  @!P6 FMUL R52, R52, R52 ;  /* 0x000000343434e220 */ /* 0x004fe20000400000 */
[----:B------:R-:W-:Y:S01]  /*54d0*/  FSETP.GEU.AND P6, PT, R60, -126, PT ;  /* 0xc2fc00003c00780b */ /* 0x000fe20003fce000 */
[C---:B------:R-:W-:Y:S01]  /*54e0*/  FMUL R80, R76.reuse, UR56 ;  /* 0x000000384c507c20 */ /* 0x040fe20008400000 */
[----:B------:R-:W-:Y:S01]  /*54f0*/  FSETP.GEU.AND P2, PT, R77, -126, PT ;  /* 0xc2fc00004d00780b */ /* 0x000fe20003f4e000 */
[----:B------:R-:W-:Y:S01]  /*5500*/  FADD R85, -R76, R11 ;  /* 0x0000000b4c557221 */ /* 0x000fe20000000100 */
[----:B------:R-:W-:Y:S01]  /*5510*/  FADD R11, R28, R57 ;  /* 0x000000391c0b7221 */ /* 0x000fe20000000000 */
[--C-:B------:R-:W-:Y:S01]  /*5520*/  FFMA R25, R26, UR56, -R80.reuse ;  /* 0x000000381a197c23 */ /* 0x100fe20008000850 */
[----:B------:R-:W2:Y:S01]  /*5530*/  MUFU.EX2 R73, R73 ;  /* 0x0000004900497308 */ /* 0x000ea20000000800 */
[----:B---3--:R-:W-:Y:S01]  /*5540*/  @!P3 FMUL R69, R69, R69 ;  /* 0x000000454545b220 */ /* 0x008fe20000400000 */
[----:B------:R-:W-:Y:S01]  /*5550*/  FSETP.GEU.AND P3, PT, R64, -126, PT ;  /* 0xc2fc00004000780b */ /* 0x000fe20003f6e000 */
[--C-:B------:R-:W-:Y:S01]  /*5560*/  FFMA R26, R27, UR56, -R80.reuse ;  /* 0x000000381b1a7c23 */ /* 0x100fe20008000850 */
[--C-:B------:R-:W-:Y:S01]  /*5570*/  FFMA R27, R30, UR56, -R80.reuse ;  /* 0x000000381e1b7c23 */ /* 0x100fe20008000850 */
[--C-:B------:R-:W-:Y:S01]  /*5580*/  FFMA R29, R34, UR56, -R80.reuse ;  /* 0x00000038221d7c23 */ /* 0x100fe20008000850 */
[--C-:B------:R-:W-:Y:S01]  /*5590*/  FFMA R31, R31, UR56, -R80.reuse ;  /* 0x000000381f1f7c23 */ /* 0x100fe20008000850 */
[----:B------:R-:W-:Y:S01]  /*55a0*/  @!P6 FMUL R60, R60, 0.5 ;  /* 0x3f0000003c3ce820 */ /* 0x000fe20000400000 */
[--C-:B------:R-:W-:Y:S01]  /*55b0*/  FFMA R35, R35, UR56, -R80.reuse ;  /* 0x0000003823237c23 */ /* 0x100fe20008000850 */
[----:B-1----:R-:W-:Y:S01]  /*55c0*/  @!P4 FMUL R56, R56, R56 ;  /* 0x000000383838c220 */ /* 0x002fe20000400000 */
[----:B------:R-:W-:Y:S01]  /*55d0*/  FSETP.GEU.AND P4, PT, R25, -126, PT ;  /* 0xc2fc00001900780b */ /* 0x000fe20003f8e000 */
[----:B------:R-:W-:Y:S01]  /*55e0*/  @!P2 FMUL R77, R77, 0.5 ;  /* 0x3f0000004d4da820 */ /* 0x000fe20000400000 */
[--C-:B------:R-:W-:Y:S01]  /*55f0*/  FFMA R39, R39, UR56, -R80.reuse ;  /* 0x0000003827277c23 */ /* 0x100fe20008000850 */
[----:B------:R-:W1:Y:S01]  /*5600*/  MUFU.EX2 R60, R60 ;  /* 0x0000003c003c7308 */ /* 0x000e620000000800 */
[--C-:B------:R-:W-:Y:S01]  /*5610*/  FFMA R43, R43, UR56, -R80.reuse ;  /* 0x000000382b2b7c23 */ /* 0x100fe20008000850 */
[----:B------:R-:W-:Y:S01]  /*5620*/  @!P3 FMUL R64, R64, 0.5 ;  /* 0x3f0000004040b820 */ /* 0x000fe20000400000 */
[--C-:B------:R-:W-:Y:S01]  /*5630*/  FFMA R68, R42, UR56, -R80.reuse ;  /* 0x000000382a447c23 */ /* 0x100fe20008000850 */
[----:B--2---:R-:W-:Y:S01]  /*5640*/  @!P5 FMUL R73, R73, R73 ;  /* 0x000000494949d220 */ /* 0x004fe20000400000 */
[----:B------:R-:W-:Y:S01]  /*5650*/  FSETP.GEU.AND P5, PT, R26, -126, PT ;  /* 0xc2fc00001a00780b */ /* 0x000fe20003fae000 */
[--C-:B------:R-:W-:Y:S01]  /*5660*/  FFMA R72, R46, UR56, -R80.reuse ;  /* 0x000000382e487c23 */ /* 0x100fe20008000850 */
[--C-:B------:R-:W-:Y:S01]  /*5670*/  FFMA R47, R47, UR56, -R80.reuse ;  /* 0x000000382f2f7c23 */ /* 0x100fe20008000850 */
[----:B------:R-:W2:Y:S01]  /*5680*/  MUFU.EX2 R64, R64 ;  /* 0x0000004000407308 */ /* 0x000ea20000000800 */
[--C-:B------:R-:W-:Y:S01]  /*5690*/  FFMA R51, R51, UR56, -R80.reuse ;  /* 0x0000003833337c23 */ /* 0x100fe20008000850 */
[----:B------:R-:W-:Y:S01]  /*56a0*/  @!P4 FMUL R25, R25, 0.5 ;  /* 0x3f0000001919c820 */ /* 0x000fe20000400000 */
        /* <DEDUP_REMOVED lines=9> */
[--C-:B------:R-:W-:Y:S01]  /*5740*/  FFMA R75, R75, UR56, -R80.reuse ;  /* 0x000000384b4b7c23 */ /* 0x100fe20008000850 */
[--C-:B------:R-:W-:Y:S01]  /*5750*/  FFMA R84, R82, UR56, -R80.reuse ;  /* 0x0000003852547c23 */ /* 0x100fe20008000850 */
[--C-:B------:R-:W-:Y:S01]  /*5760*/  FFMA R83, R83, UR56, -R80.reuse ;  /* 0x0000003853537c23 */ /* 0x100fe20008000850 */
[--C-:B------:R-:W-:Y:S01]  /*5770*/  FFMA R71, R71, UR56, -R80.reuse ;  /* 0x0000003847477c23 */ /* 0x100fe20008000850 */
[----:B------:R-:W1:Y:S01]  /*5780*/  MUFU.EX2 R25, R25 ;  /* 0x0000001900197308 */ /* 0x000e620000000800 */
[----:B--2---:R-:W-:Y:S01]  /*5790*/  @!P3 FMUL R64, R64, R64 ;  /* 0x000000404040b220 */ /* 0x004fe20000400000 */
[----:B------:R-:W-:Y:S01]  /*57a0*/  FSETP.GEU.AND P3, PT, R29, -126, PT ;  /* 0xc2fc00001d00780b */ /* 0x000fe20003f6e000 */
[--C-:B------:R-:W-:Y:S01]  /*57b0*/  FFMA R81, R79, UR56, -R80.reuse ;  /* 0x000000384f517c23 */ /* 0x100fe20008000850 */
[--C-:B------:R-:W-:Y:S01]  /*57c0*/  FFMA R86, R86, UR56, -R80.reuse ;  /* 0x0000003856567c23 */ /* 0x100fe20008000850 */
[----:B------:R-:W-:Y:S01]  /*57d0*/  FFMA R87, R87, UR56, -R80 ;  /* 0x0000003857577c23 */ /* 0x000fe20008000850 */
[----:B------:R-:W-:Y:S01]  /*57e0*/  FMUL R85, R85, UR56 ;  /* 0x0000003855557c20 */ /* 0x000fe20008400000 */
[----:B------:R-:W-:Y:S01]  /*57f0*/  @!P6 FMUL R27, R27, 0.5 ;  /* 0x3f0000001b1be820 */ /* 0x000fe20000400000 */
[----:B------:R2:W4:Y:S01]  /*5800*/  MUFU.EX2 R30, R26 ;  /* 0x0000001a001e7308 */ /* 0x0005220000000800 */
[----:B---3--:R-:W-:Y:S01]  /*5810*/  @!P2 FMUL R77, R77, R77 ;  /* 0x0000004d4d4da220 */ /* 0x008fe20000400000 */
[----:B------:R-:W-:-:S02]  /*5820*/  FSETP.GEU.AND P2, PT, R31, -126, PT ;  /* 0xc2fc00001f00780b */ /* 0x000fc40003f4e000 */
[----:B------:R-:W-:-:S03]  /*5830*/  F2FP.BF16.F32.PACK_AB R28, R21, R28 ;  /* 0x0000001c151c723e */ /* 0x000fc600000010ff */
[----:B------:R-:W-:Y:S01]  /*5840*/  @!P3 FMUL R29, R29, 0.5 ;  /* 0x3f0000001d1db820 */ /* 0x000fe20000400000 */
[----:B------:R-:W3:Y:S01]  /*5850*/  MUFU.EX2 R27, R27 ;  /* 0x0000001b001b7308 */ /* 0x000ee20000000800 */
[----:B--2---:R-:W-:Y:S01]  /*5860*/  FFMA R26, R38, UR56, -R80 ;  /* 0x00000038261a7c23 */ /* 0x004fe20008000850 */
[----:B-1----:R-:W-:Y:S01]  /*5870*/  @!P4 FMUL R25, R25, R25 ;  /* 0x000000191919c220 */ /* 0x002fe20000400000 */
[----:B------:R-:W-:-:S04]  /*5880*/  FSETP.GEU.AND P4, PT, R35, -126, PT ;  /* 0xc2fc00002300780b */ /* 0x000fc80003f8e000 */
[----:B------:R-:W-:Y:S01]  /*5890*/  @!P2 FMUL R31, R31, 0.5 ;  /* 0x3f0000001f1fa820 */ /* 0x000fe20000400000 */
[----:B------:R-:W1:Y:S01]  /*58a0*/  MUFU.EX2 R29, R29 ;  /* 0x0000001d001d7308 */ /* 0x000e620000000800 */
[----:B----4-:R-:W-:Y:S01]  /*58b0*/  @!P5 FMUL R30, R30, R30 ;  /* 0x0000001e1e1ed220 */ /* 0x010fe20000400000 */
[----:B------:R-:W-:-:S06]  /*58c0*/  FSETP.GEU.AND P5, PT, R26, -126, PT ;  /* 0xc2fc00001a00780b */ /* 0x000fcc0003fae000 */
[----:B------:R-:W2:Y:S01]  /*58d0*/  MUFU.EX2 R34, R31 ;  /* 0x0000001f00227308 */ /* 0x000ea20000000800 */
[----:B---3--:R-:W-:Y:S01]  /*58e0*/  @!P6 FMUL R27, R27, R27 ;  /* 0x0000001b1b1be220 */ /* 0x008fe20000400000 */
[----:B------:R-:W-:Y:S01]  /*58f0*/  FSETP.GEU.AND P6, PT, R39, -126, PT ;  /* 0xc2fc00002700780b */ /* 0x000fe20003fce000 */
[----:B------:R-:W-:-:S04]  /*5900*/  @!P4 FMUL R35, R35, 0.5 ;  /* 0x3f0000002323c820 */ /* 0x000fc80000400000 */
[----:B------:R-:W-:Y:S01]  /*5910*/  @!P5 FMUL R26, R26, 0.5 ;  /* 0x3f0000001a1ad820 */ /* 0x000fe20000400000 */
[----:B------:R-:W3:Y:S01]  /*5920*/  MUFU.EX2 R38, R35 ;  /* 0x0000002300267308 */ /* 0x000ee20000000800 */
[----:B-1----:R-:W-:Y:S01]  /*5930*/  @!P3 FMUL R29, R29, R29 ;  /* 0x0000001d1d1db220 */ /* 0x002fe20000400000 */
[----:B------:R-:W-:-:S05]  /*5940*/  FSETP.GEU.AND P3, PT, R43, -126, PT ;  /* 0xc2fc00002b00780b */ /* 0x000fca0003f6e000 */
[----:B------:R-:W-:Y:S01]  /*5950*/  @!P6 FMUL R39, R39, 0.5 ;  /* 0x3f0000002727e820 */ /* 0x000fe20000400000 */
[----:B------:R1:W4:Y:S01]  /*5960*/  MUFU.EX2 R31, R26 ;  /* 0x0000001a001f7308 */ /* 0x0003220000000800 */
[----:B--2---:R-:W-:Y:S01]  /*5970*/  @!P2 FMUL R34, R34, R34 ;  /* 0x000000222222a220 */ /* 0x004fe20000400000 */
[----:B------:R-:W-:-:S05]  /*5980*/  FSETP.GEU.AND P2, PT, R68, -126, PT ;  /* 0xc2fc00004400780b */ /* 0x000fca0003f4e000 */
[----:B------:R-:W-:Y:S01]  /*5990*/  @!P3 FMUL R43, R43, 0.5 ;  /* 0x3f0000002b2bb820 */ /* 0x000fe20000400000 */
[----:B------:R-:W2:Y:S01]  /*59a0*/  MUFU.EX2 R42, R39 ;  /* 0x00000027002a7308 */ /* 0x000ea20000000800 */
[----:B-1----:R-:W-:Y:S01]  /*59b0*/  FFMA R26, R50, UR56, -R80 ;  /* 0x00000038321a7c23 */ /* 0x002fe20008000850 */
[----:B---3--:R-:W-:Y:S01]  /*59c0*/  @!P4 FMUL R38, R38, R38 ;  /* 0x000000262626c220 */ /* 0x008fe20000400000 */
[----:B------:R-:W-:-:S04]  /*59d0*/  FSETP.GEU.AND P4, PT, R72, -126, PT ;  /* 0xc2fc00004800780b */ /* 0x000fc80003f8e000 */
[----:B------:R-:W-:Y:S01]  /*59e0*/  @!P2 FMUL R68, R68, 0.5 ;  /* 0x3f0000004444a820 */ /* 0x000fe20000400000 */
[----:B------:R-:W1:Y:S01]  /*59f0*/  MUFU.EX2 R46, R43 ;  /* 0x0000002b002e7308 */ /* 0x000e620000000800 */
[----:B----4-:R-:W-:Y:S01]  /*5a00*/  @!P5 FMUL R31, R31, R31 ;  /* 0x0000001f1f1fd220 */ /* 0x010fe20000400000 */
[----:B------:R-:W-:-:S06]  /*5a10*/  FSETP.GEU.AND P5, PT, R47, -126, PT ;  /* 0xc2fc00002f00780b */ /* 0x000fcc0003fae000 */
[----:B------:R3:W4:Y:S01]  /*5a20*/  MUFU.EX2 R35, R68 ;  /* 0x0000004400237308 */ /* 0x0007220000000800 */
[----:B--2---:R-:W-:Y:S01]  /*5a30*/  @!P6 FMUL R42, R42, R42 ;  /* 0x0000002a2a2ae220 */ /* 0x004fe20000400000 */
[----:B------:R-:W-:Y:S01]  /*5a40*/  FSETP.GEU.AND P6, PT, R26, -126, PT ;  /* 0xc2fc00001a00780b */ /* 0x000fe20003fce000 */
[----:B------:R-:W-:-:S04]  /*5a50*/  @!P4 FMUL R72, R72, 0.5 ;  /* 0x3f0000004848c820 */ /* 0x000fc80000400000 */
[----:B------:R-:W-:Y:S01]  /*5a60*/  @!P5 FMUL R47, R47, 0.5 ;  /* 0x3f0000002f2fd820 */ /* 0x000fe20000400000 */
[----:B------:R2:W5:Y:S01]  /*5a70*/  MUFU.EX2 R39, R72 ;  /* 0x0000004800277308 */ /* 0x0005620000000800 */
[----:B---3--:R-:W-:Y:S01]  /*5a80*/  FFMA R68, R54, UR56, -R80 ;  /* 0x0000003836447c23 */ /* 0x008fe20008000850 */
[----:B-1----:R-:W-:-:S04]  /*5a90*/  @!P3 FMUL R46, R46, R46 ;  /* 0x0000002e2e2eb220 */ /* 0x002fc80000400000 */
[----:B------:R-:W-:Y:S01]  /*5aa0*/  FSETP.GEU.AND P3, PT, R68, -126, PT ;  /* 0xc2fc00004400780b */ /* 0x000fe20003f6e000 */
[----:B------:R-:W-:Y:S01]  /*5ab0*/  @!P6 FMUL R26, R26, 0.5 ;  /* 0x3f0000001a1ae820 */ /* 0x000fe20000400000 */
[----:B------:R-:W1:Y:S01]  /*5ac0*/  MUFU.EX2 R50, R47 ;  /* 0x0000002f00327308 */ /* 0x000e620000000800 */
[----:B--2---:R-:W-:Y:S01]  /*5ad0*/  FFMA R72, R58, UR56, -R80 ;  /* 0x000000383a487c23 */ /* 0x004fe20008000850 */
[----:B----4-:R-:W-:Y:S01]  /*5ae0*/  @!P2 FMUL R35, R35, R35 ;  /* 0x000000232323a220 */ /* 0x010fe20000400000 */
[----:B------:R-:W-:-:S05]  /*5af0*/  FSETP.GEU.AND P2, PT, R51, -126, PT ;  /* 0xc2fc00003300780b */ /* 0x000fca0003f4e000 */
[----:B------:R2:W3:Y:S01]  /*5b00*/  MUFU.EX2 R43, R26 ;  /* 0x0000001a002b7308 */ /* 0x0004e20000000800 */
[----:B-----5:R-:W-:Y:S01]  /*5b10*/  @!P4 FMUL R39, R39, R39 ;  /* 0x000000272727c220 */ /* 0x020fe20000400000 */
[----:B------:R-:W-:Y:S01]  /*5b20*/  FSETP.GEU.AND P4, PT, R55, -126, PT ;  /* 0xc2fc00003700780b */ /* 0x000fe20003f8e000 */
[----:B------:R-:W-:-:S05]  /*5b30*/  @!P3 FMUL R68, R68, 0.5 ;  /* 0x3f0000004444b820 */ /* 0x000fca0000400000 */
[----:B------:R4:W5:Y:S01]  /*5b40*/  MUFU.EX2 R47, R68 ;  /* 0x00000044002f7308 */ /* 0x0009620000000800 */
[----:B-1----:R-:W-:Y:S01]  /*5b50*/  @!P5 FMUL R50, R50, R50 ;  /* 0x000000323232d220 */ /* 0x002fe20000400000 */
[----:B------:R-:W-:Y:S01]  /*5b60*/  FSETP.GEU.AND P5, PT, R72, -126, PT ;  /* 0xc2fc00004800780b */ /* 0x000fe20003fae000 */
[----:B------:R-:W-:Y:S01]  /*5b70*/  @!P2 FMUL R51, R51, 0.5 ;  /* 0x3f0000003333a820 */ /* 0x000fe20000400000 */
[----:B--2---:R-:W-:-:S03]  /*5b80*/  FFMA R26, R62, UR56, -R80 ;  /* 0x000000383e1a7c23 */ /* 0x004fc60008000850 */
        /* <DEDUP_REMOVED lines=17> */
[--C-:B---3--:R-:W-:Y:S01]  /*5ca0*/  FFMA R72, R74, UR56, -R80.reuse ;  /* 0x000000384a487c23 */ /* 0x108fe20008000850 */
[----:B------:R-:W-:Y:S01]  /*5cb0*/  FFMA R74, R78, UR56, -R80 ;  /* 0x000000384e4a7c23 */ /* 0x000fe20008000850 */
[----:B------:R-:W-:Y:S01]  /*5cc0*/  FADD R80, R36, R73 ;  /* 0x0000004924507221 */ /* 0x000fe20000000000 */
[----:B------:R-:W-:Y:S01]  /*5cd0*/  FADD R78, R33, R52 ;  /* 0x00000034214e7221 */ /* 0x000fe20000000000 */
[----:B------:R-:W-:Y:S01]  /*5ce0*/  @!P2 FMUL R26, R26, 0.5 ;  /* 0x3f0000001a1aa820 */ /* 0x000fe20000400000 */
[----:B------:R-:W2:Y:S01]  /*5cf0*/  MUFU.EX2 R55, R63 ;  /* 0x0000003f00377308 */ /* 0x000ea20000000800 */
[----:B----4-:R-:W-:Y:S01]  /*5d00*/  @!P5 FMUL R62, R62, R62 ;  /* 0x0000003e3e3ed220 */ /* 0x010fe20000400000 */
[----:B------:R-:W-:Y:S01]  /*5d10*/  FSETP.GEU.AND P5, PT, R67, -126, PT ;  /* 0xc2fc00004300780b */ /* 0x000fe20003fae000 */
[----:B------:R-:W-:Y:S01]  /*5d20*/  FADD R80, R11, R80 ;  /* 0x000000500b507221 */ /* 0x000fe20000000000 */
[----:B------:R-:W-:Y:S01]  /*5d30*/  FADD R11, R10, R61 ;  /* 0x0000003d0a0b7221 */ /* 0x000fe20000000000 */
[----:B------:R-:W-:-:S02]  /*5d40*/  F2FP.BF16.F32.PACK_AB R36, R41, R36 ;  /* 0x000000242924723e */ /* 0x000fc400000010ff */
        /* <DEDUP_REMOVED lines=8> */
[----:B---3--:R-:W-:Y:S01]  /*5dd0*/  FADD R26, R32, R65 ;  /* 0x00000041201a7221 */ /* 0x008fe20000000000 */
[----:B------:R-:W-:Y:S02]  /*5de0*/  F2FP.BF16.F32.PACK_AB R32, R33, R32 ;  /* 0x000000202120723e */ /* 0x000fe400000010ff */
[----:B------:R-:W-:Y:S01]  /*5df0*/  F2FP.BF16.F32.PACK_AB R33, R46, R35 ;  /* 0x000000232e21723e */ /* 0x000fe200000010ff */
[----:B------:R-:W-:Y:S01]  /*5e00*/  @!P6 FMUL R70, R70, 0.5 ;  /* 0x3f0000004646e820 */ /* 0x000fe20000400000 */
[----:B------:R-:W2:Y:S01]  /*5e10*/  MUFU.EX2 R59, R67 ;  /* 0x00000043003b7308 */ /* 0x000ea20000000800 */
[----:B----4-:R-:W-:Y:S01]  /*5e20*/  @!P2 FMUL R66, R66, R66 ;  /* 0x000000424242a220 */ /* 0x010fe20000400000 */
[----:B------:R-:W-:-:S05]  /*5e30*/  FSETP.GEU.AND P2, PT, R71, -126, PT ;  /* 0xc2fc00004700780b */ /* 0x000fca0003f4e000 */
[----:B------:R-:W-:Y:S01]  /*5e40*/  @!P3 FMUL R72, R72, 0.5 ;  /* 0x3f0000004848b820 */ /* 0x000fe20000400000 */
[----:B------:R-:W3:Y:S01]  /*5e50*/  MUFU.EX2 R70, R70 ;  /* 0x0000004600467308 */ /* 0x000ee20000000800 */
[----:B-1----:R-:W-:Y:S01]  /*5e60*/  @!P4 FMUL R68, R68, R68 ;  /* 0x000000444444c220 */ /* 0x002fe20000400000 */
[----:B------:R-:W-:-:S03]  /*5e70*/  FSETP.GEU.AND P4, PT, R75, -126, PT ;  /* 0xc2fc00004b00780b */ /* 0x000fc60003f8e000 */
[----:B------:R-:W-:Y:S01]  /*5e80*/  FADD R153, R29, R68 ;  /* 0x000000441d997221 */ /* 0x000fe20000000000 */
[----:B------:R-:W-:Y:S01]  /*5e90*/  F2FP.BF16.F32.PACK_AB R29, R38, R29 ;  /* 0x0000001d261d723e */ /* 0x000fe200000010ff */
[----:B------:R-:W-:Y:S01]  /*5ea0*/  @!P2 FMUL R71, R71, 0.5 ;  /* 0x3f0000004747a820 */ /* 0x000fe20000400000 */
[----:B------:R-:W1:Y:S01]  /*5eb0*/  MUFU.EX2 R72, R72 ;  /* 0x0000004800487308 */ /* 0x000e620000000800 */
[----:B--2---:R-:W-:Y:S01]  /*5ec0*/  @!P5 FMUL R59, R59, R59 ;  /* 0x0000003b3b3bd220 */ /* 0x004fe20000400000 */
[----:B------:R-:W-:-:S05]  /*5ed0*/  FSETP.GEU.AND P5, PT, R74, -126, PT ;  /* 0xc2fc00004a00780b */ /* 0x000fca0003fae000 */
[----:B------:R-:W-:Y:S01]  /*5ee0*/  @!P4 FMUL R75, R75, 0.5 ;  /* 0x3f0000004b4bc820 */ /* 0x000fe20000400000 */
[----:B------:R2:W4:Y:S01]  /*5ef0*/  MUFU.EX2 R63, R71 ;  /* 0x00000047003f7308 */ /* 0x0005220000000800 */
[----:B---3--:R-:W-:Y:S01]  /*5f00*/  @!P6 FMUL R70, R70, R70 ;  /* 0x000000464646e220 */ /* 0x008fe20000400000 */
[----:B------:R-:W-:-:S05]  /*5f10*/  FSETP.GEU.AND P6, PT, R84, -126, PT ;  /* 0xc2fc00005400780b */ /* 0x000fca0003fce000 */
[----:B------:R-:W-:Y:S01]  /*5f20*/  @!P5 FMUL R74, R74, 0.5 ;  /* 0x3f0000004a4ad820 */ /* 0x000fe20000400000 */
[----:B------:R3:W5:Y:S01]  /*5f30*/  MUFU.EX2 R67, R75 ;  /* 0x0000004b00437308 */ /* 0x0007620000000800 */
[----:B-1----:R-:W-:Y:S01]  /*5f40*/  @!P3 FMUL R72, R72, R72 ;  /* 0x000000484848b220 */ /* 0x002fe20000400000 */
[----:B------:R-:W-:Y:S01]  /*5f50*/  FSETP.GEU.AND P3, PT, R83, -126, PT ;  /* 0xc2fc00005300780b */ /* 0x000fe20003f6e000 */
[----:B--2---:R-:W-:Y:S01]  /*5f60*/  FADD R71, R41, R60 ;  /* 0x0000003c29477221 */ /* 0x004fe20000000000 */
[----:B------:R-:W-:Y:S01]  /*5f70*/  F2FP.BF16.F32.PACK_AB R41, R51, R62 ;  /* 0x0000003e3329723e */ /* 0x000fe200000010ff */
[----:B------:R-:W-:Y:S01]  /*5f80*/  FADD R154, R35, R72 ;  /* 0x00000048239a7221 */ /* 0x000fe20000000000 */
[----:B------:R-:W-:Y:S01]  /*5f90*/  F2FP.BF16.F32.PACK_AB R35, R50, R39 ;  /* 0x000000273223723e */ /* 0x000fe200000010ff */
[----:B------:R-:W-:Y:S01]  /*5fa0*/  @!P6 FMUL R84, R84, 0.5 ;  /* 0x3f0000005454e820 */ /* 0x000fe20000400000 */
[----:B------:R-:W1:Y:S01]  /*5fb0*/  MUFU.EX2 R74, R74 ;  /* 0x0000004a004a7308 */ /* 0x000e620000000800 */
[----:B---3--:R-:W-:Y:S01]  /*5fc0*/  FADD R75, R9, R26 ;  /* 0x0000001a094b7221 */ /* 0x008fe20000000000 */
[----:B------:R-:W-:Y:S01]  /*5fd0*/  FADD R9, R13, R40 ;  /* 0x000000280d097221 */ /* 0x000fe20000000000 */
[----:B------:R-:W-:Y:S01]  /*5fe0*/  FADD R26, R21, R44 ;  /* 0x0000002c151a7221 */ /* 0x000fe20000000000 */
[----:B----4-:R-:W-:Y:S01]  /*5ff0*/  @!P2 FMUL R63, R63, R63 ;  /* 0x0000003f3f3fa220 */ /* 0x010fe20000400000 */
[----:B------:R-:W-:Y:S01]  /*6000*/  FSETP.GEU.AND P2, PT, R85, -126, PT ;  /* 0xc2fc00005500780b */ /* 0x000fe20003f4e000 */
[----:B------:R-:W-:Y:S01]  /*6010*/  FADD R79, R9, R78 ;  /* 0x0000004e094f7221 */ /* 0x000fe20000000000 */
[----:B------:R-:W-:Y:S01]  /*6020*/  @!P3 FMUL R83, R83, 0.5 ;  /* 0x3f0000005353b820 */ /* 0x000fe20000400000 */
[----:B------:R2:W3:Y:S01]  /*6030*/  MUFU.EX2 R76, R84 ;  /* 0x00000054004c7308 */ /* 0x0004e20000000800 */
[----:B-----5:R-:W-:Y:S01]  /*6040*/  @!P4 FMUL R67, R67, R67 ;  /* 0x000000434343c220 */ /* 0x020fe20000400000 */
[----:B------:R-:W-:Y:S01]  /*6050*/  FSETP.GEU.AND P4, PT, R81, -126, PT ;  /* 0xc2fc00005100780b */ /* 0x000fe20003f8e000 */
[----:B------:R-:W-:Y:S01]  /*6060*/  FADD R82, R26, R71 ;  /* 0x000000471a527221 */ /* 0x000fe20000000000 */
[----:B------:R-:W-:Y:S01]  /*6070*/  FADD R9, R8, R53 ;  /* 0x0000003508097221 */ /* 0x000fe20000000000 */
[----:B------:R-:W-:Y:S01]  /*6080*/  FADD R26, R12, R69 ;  /* 0x000000450c1a7221 */ /* 0x000fe20000000000 */
[----:B------:R-:W-:Y:S01]  /*6090*/  FADD R78, R14, R77 ;  /* 0x0000004d0e4e7221 */ /* 0x000fe20000000000 */
[----:B------:R-:W-:Y:S01]  /*60a0*/  FADD R155, R46, R67 ;  /* 0x000000432e9b7221 */ /* 0x000fe20000000000 */
[----:B------:R-:W4:Y:S01]  /*60b0*/  MUFU.EX2 R83, R83 ;  /* 0x0000005300537308 */ /* 0x000f220000000800 */
[----:B-1----:R-:W-:Y:S01]  /*60c0*/  @!P5 FMUL R74, R74, R74 ;  /* 0x0000004a4a4ad220 */ /* 0x002fe20000400000 */
[----:B------:R-:W-:Y:S01]  /*60d0*/  FSETP.GEU.AND P5, PT, R86, -126, PT ;  /* 0xc2fc00005600780b */ /* 0x000fe20003fae000 */
[----:B------:R-:W-:Y:S01]  /*60e0*/  FADD R71, R9, R26 ;  /* 0x0000001a09477221 */ /* 0x000fe20000000000 */
[----:B--2---:R-:W-:Y:S01]  /*60f0*/  FADD R84, R11, R78 ;  /* 0x0000004e0b547221 */ /* 0x004fe20000000000 */
[----:B------:R-:W-:Y:S01]  /*6100*/  FADD R9, R15, R20 ;  /* 0x000000140f097221 */ /* 0x000fe20000000000 */
[----:B------:R-:W-:Y:S01]  /*6110*/  FADD R26, R37, R56 ;  /* 0x00000038251a7221 */ /* 0x000fe20000000000 */
[----:B------:R-:W-:Y:S01]  /*6120*/  @!P4 FMUL R81, R81, 0.5 ;  /* 0x3f0000005151c820 */ /* 0x000fe20000400000 */
[----:B------:R-:W-:Y:S01]  /*6130*/  FADD R11, R23, R48 ;  /* 0x00000030170b7221 */ /* 0x000fe20000000000 */
[----:B---3--:R-:W-:Y:S01]  /*6140*/  @!P6 FMUL R76, R76, R76 ;  /* 0x0000004c4c4ce220 */ /* 0x008fe20000400000 */
[----:B------:R-:W-:Y:S01]  /*6150*/  FSETP.GEU.AND P6, PT, R87, -126, PT ;  /* 0xc2fc00005700780b */ /* 0x000fe20003fce000 */
[----:B------:R-:W-:Y:S01]  /*6160*/  FADD R78, R45, R64 ;  /* 0x000000402d4e7221 */ /* 0x000fe20000000000 */
[----:B------:R-:W-:Y:S01]  /*6170*/  FADD R9, R9, R26 ;  /* 0x0000001a09097221 */ /* 0x000fe20000000000 */
[----:B------:R-:W1:Y:S01]  /*6180*/  MUFU.EX2 R81, R81 ;  /* 0x0000005100517308 */ /* 0x000e620000000800 */
[----:B------:R-:W-:Y:S01]  /*6190*/  FADD R156, R43, R76 ;  /* 0x0000004c2b9c7221 */ /* 0x000fe20000000000 */
[----:B------:R-:W-:Y:S01]  /*61a0*/  @!P5 FMUL R86, R86, 0.5 ;  /* 0x3f0000005656d820 */ /* 0x000fe20000400000 */
[----:B------:R-:W-:Y:S01]  /*61b0*/  FADD R78, R11, R78 ;  /* 0x0000004e0b4e7221 */ /* 0x000fe20000000000 */
[----:B----4-:R-:W-:Y:S01]  /*61c0*/  @!P3 FMUL R83, R83, R83 ;  /* 0x000000535353b220 */ /* 0x010fe20000400000 */
[----:B------:R-:W-:Y:S01]  /*61d0*/  FSETP.GEU.AND P3, PT, R152, -126, PT ;  /* 0xc2fc00009800780b */ /* 0x000fe20003f6e000 */
[----:B------:R-:W-:Y:S01]  /*61e0*/  FADD R11, R25, R62 ;  /* 0x0000003e190b7221 */ /* 0x000fe20000000000 */
[----:B------:R-:W-:Y:S01]  /*61f0*/  FADD R26, R30, R51 ;  /* 0x000000331e1a7221 */ /* 0x000fe20000000000 */
[----:B------:R-:W2:Y:S01]  /*6200*/  MUFU.EX2 R86, R86 ;  /* 0x0000005600567308 */ /* 0x000ea20000000800 */
[----:B------:R-:W-:Y:S01]  /*6210*/  @!P2 FMUL R85, R85, 0.5 ;  /* 0x3f0000005555a820 */ /* 0x000fe20000400000 */
[----:B------:R-:W-:Y:S01]  /*6220*/  @!P6 FMUL R87, R87, 0.5 ;  /* 0x3f0000005757e820 */ /* 0x000fe20000400000 */
[----:B------:R-:W-:Y:S01]  /*6230*/  FADD R157, R11, R154 ;  /* 0x0000009a0b9d7221 */ /* 0x000fe20000000000 */
[----:B------:R-:W-:Y:S01]  /*6240*/  FADD R160, R153, R156 ;  /* 0x0000009c99a07221 */ /* 0x000fe20000000000 */
[----:B------:R-:W-:Y:S01]  /*6250*/  FADD R158, R26, R155 ;  /* 0x0000009b1a9e7221 */ /* 0x000fe20000000000 */
[----:B------:R-:W-:Y:S01]  /*6260*/  FADD R26, R38, R59 ;  /* 0x0000003b261a7221 */ /* 0x000fe20000000000 */
[----:B------:R-:W-:Y:S01]  /*6270*/  FADD R153, R54, R83 ;  /* 0x0000005336997221 */ /* 0x000fe20000000000 */
[----:B------:R-:W3:Y:S01]  /*6280*/  MUFU.EX2 R87, R87 ;  /* 0x0000005700577308 */ /* 0x000ee20000000800 */
[----:B------:R-:W-:Y:S01]  /*6290*/  FADD R11, R27, R66 ;  /* 0x000000421b0b7221 */ /* 0x000fe20000000000 */
[----:B------:R-:W-:Y:S01]  /*62a0*/  @!P3 FMUL R152, R152, 0.5 ;  /* 0x3f0000009898b820 */ /* 0x000fe20000400000 */
[----:B------:R-:W-:Y:S01]  /*62b0*/  FADD R154, R39, R74 ;  /* 0x0000004a279a7221 */ /* 0x000fe20000000000 */
[----:B-1----:R-:W-:Y:S01]  /*62c0*/  @!P4 FMUL R81, R81, R81 ;  /* 0x000000515151c220 */ /* 0x002fe20000400000 */
[----:B------:R-:W-:Y:S01]  /*62d0*/  FADD R161, R26, R153 ;  /* 0x000000991aa17221 */ /* 0x000fe20000000000 */
[----:B------:R-:W-:Y:S01]  /*62e0*/  FADD R26, R31, R70 ;  /* 0x000000461f1a7221 */ /* 0x000fe20000000000 */
[----:B------:R-:W-:Y:S01]  /*62f0*/  FADD R159, R11, R154 ;  /* 0x0000009a0b9f7221 */ /* 0x000fe20000000000 */
[----:B------:R-:W1:Y:S01]  /*6300*/  MUFU.EX2 R85, R85 ;  /* 0x0000005500557308 */ /* 0x000e620000000800 */
[----:B--2---:R-:W-:Y:S01]  /*6310*/  @!P5 FMUL R86, R86, R86 ;  /* 0x000000565656d220 */ /* 0x004fe20000400000 */
[----:B------:R-:W-:Y:S01]  /*6320*/  FADD R11, R34, R55 ;  /* 0x00000037220b7221 */ /* 0x000fe20000000000 */
[----:B------:R-:W-:Y:S01]  /*6330*/  FADD R154, R50, R81 ;  /* 0x00000051329a7221 */ /* 0x000fe20000000000 */
[----:B------:R-:W-:Y:S01]  /*6340*/  FADD R153, R42, R63 ;  /* 0x0000003f2a997221 */ /* 0x000fe20000000000 */
[----:B------:R-:W-:Y:S01]  /*6350*/  FADD R155, R47, R86 ;  /* 0x000000562f9b7221 */ /* 0x000fe20000000000 */
[----:B------:R-:W-:Y:S01]  /*6360*/  FADD R157, R157, R160 ;  /* 0x000000a09d9d7221 */ /* 0x000fe20000000000 */
[----:B------:R-:W-:Y:S01]  /*6370*/  FADD R11, R11, R154 ;  /* 0x0000009a0b0b7221 */ /* 0x000fe20000000000 */
[----:B------:R-:W2:Y:S01]  /*6380*/  MUFU.EX2 R152, R152 ;  /* 0x0000009800987308 */ /* 0x000ea20000000800 */
[----:B---3--:R-:W-:Y:S01]  /*6390*/  @!P6 FMUL R87, R87, R87 ;  /* 0x000000575757e220 */ /* 0x008fe20000400000 */
[----:B------:R-:W-:Y:S01]  /*63a0*/  FADD R26, R26, R155 ;  /* 0x0000009b1a1a7221 */ /* 0x000fe20000000000 */
        /* <DEDUP_REMOVED lines=12> */
[----:B------:R-:W-:Y:S01]  /*6470*/  SHF.L.U32 R9, R18, 0x1f, RZ ;  /* 0x0000001f12097819 */ /* 0x000fe200000006ff */
[----:B-1----:R-:W-:Y:S01]  /*6480*/  @!P2 FMUL R85, R85, R85 ;  /* 0x000000555555a220 */ /* 0x002fe20000400000 */
[----:B------:R-:W-:Y:S01]  /*6490*/  FADD R11, R158, R11 ;  /* 0x0000000b9e0b7221 */ /* 0x000fe20000000000 */
[----:B------:R-:W-:Y:S01]  /*64a0*/  FADD R75, R75, R78 ;  /* 0x0000004e4b4b7221 */ /* 0x000fe20000000000 */
[----:B--2---:R-:W-:Y:S01]  /*64b0*/  @!P3 FMUL R152, R152, R152 ;  /* 0x000000989898b220 */ /* 0x004fe20000400000 */
[----:B------:R1:W2:Y:S01]  /*64c0*/  SYNCS.PHASECHK.TRANS64.TRYWAIT P2, [UR6+0x34400], R9 ;  /* 0x03440009ff0075a7 */ /* 0x0002a20008040146 */
[----:B------:R-:W-:Y:S01]  /*64d0*/  FADD R26, R26, R11 ;  /* 0x0000000b1a1a7221 */ /* 0x000fe20000000000 */
[----:B------:R-:W-:Y:S01]  /*64e0*/  F2FP.BF16.F32.PACK_AB R27, R34, R27 ;  /* 0x0000001b221b723e */ /* 0x000fe200000010ff */
[----:B------:R-:W-:Y:S01]  /*64f0*/  FFMA R3, R152, R3, R75 ;  /* 0x0000000398037223 */ /* 0x000fe2000000004b */
[----:B------:R-:W-:Y:S01]  /*6500*/  F2FP.BF16.F32.PACK_AB R31, R42, R31 ;  /* 0x0000001f2a1f723e */ /* 0x000fe200000010ff */
[----:B------:R-:W-:Y:S01]  /*6510*/  FFMA R0, R85, R0, R26 ;  /* 0x0000000055007223 */ /* 0x000fe2000000001a */
[----:B------:R-:W-:Y:S01]  /*6520*/  F2FP.BF16.F32.PACK_AB R34, R37, R12 ;  /* 0x0000000c2522723e */ /* 0x000fe200000010ff */
[-C--:B------:R-:W-:Y:S01]  /*6530*/  FMUL R88, R88, R152.reuse ;  /* 0x0000009858587220 */ /* 0x080fe20000400000 */
[----:B------:R-:W-:Y:S01]  /*6540*/  F2FP.BF16.F32.PACK_AB R46, R48, R61 ;  /* 0x0000003d302e723e */ /* 0x000fe200000010ff */
[-C--:B------:R-:W-:Y:S01]  /*6550*/  FMUL R89, R89, R152.reuse ;  /* 0x0000009859597220 */ /* 0x080fe20000400000 */
[----:B------:R-:W-:Y:S01]  /*6560*/  F2FP.BF16.F32.PACK_AB R25, R30, R25 ;  /* 0x000000191e19723e */ /* 0x000fe200000010ff */
[-C--:B------:R-:W-:Y:S01]  /*6570*/  FMUL R92, R92, R152.reuse ;  /* 0x000000985c5c7220 */ /* 0x080fe20000400000 */
[----:B------:R-:W-:Y:S01]  /*6580*/  F2FP.BF16.F32.PACK_AB R37, R54, R43 ;  /* 0x0000002b3625723e */ /* 0x000fe200000010ff */
[----:B------:R-:W-:Y:S01]  /*6590*/  FMUL R93, R93, R152 ;  /* 0x000000985d5d7220 */ /* 0x000fe20000400000 */
[----:B------:R-:W-:Y:S01]  /*65a0*/  F2FP.BF16.F32.PACK_AB R38, R45, R14 ;  /* 0x0000000e2d26723e */ /* 0x000fe200000010ff */
[-C--:B------:R-:W-:Y:S01]  /*65b0*/  FMUL R96, R96, R152.reuse ;  /* 0x0000009860607220 */ /* 0x080fe20000400000 */
        /* <DEDUP_REMOVED lines=30> */
[----:B------:R-:W-:Y:S01]  /*67a0*/  FMUL R149, R149, R152 ;  /* 0x0000009895957220 */ /* 0x000fe20000400000 */
        /* <DEDUP_REMOVED lines=33> */
[----:B------:R-:W-:-:S02]  /*69c0*/  F2FP.BF16.F32.PACK_AB R30, R23, R10 ;  /* 0x0000000a171e723e */ /* 0x000fc400000010ff */
        /* <DEDUP_REMOVED lines=9> */
[----:B------:R-:W-:Y:S01]  /*6a60*/  F2FP.BF16.F32.PACK_AB R54, R64, R77 ;  /* 0x0000004d4036723e */ /* 0x000fe200000010ff */
[----:B-12---:R-:W-:Y:S06]  /*6a70*/  @!P0 BRA `(.L_x_29) ;  /* 0x0000000000048947 */ /* 0x006fec0003800000 */
[----:B------:R-:W-:Y:S01]  /*6a80*/  BPT.TRAP 0x1 ;  /* 0x000000040000795c */ /* 0x000fe20000300000 */
.L_x_29:
[----:B------:R-:W-:Y:S05]  /*6a90*/  @P2 BRA `(.L_x_30) ;  /* 0x0000000000082947 */ /* 0x000fea0003800000 */
[----:B------:R-:W1:Y:S02]  /*6aa0*/  SYNCS.PHASECHK.TRANS64.TRYWAIT P2, [UR6+0x34400], R9 ;  /* 0x03440009ff0075a7 */ /* 0x000e640008040146 */
[----:B-1----:R-:W-:Y:S05]  /*6ab0*/  @!P2 BRA `(.L_x_31) ;  /* 0x0000007000f0a947 */ /* 0x002fea0003800000 */
.L_x_30:
[----:B------:R-:W-:Y:S01]  /*6ac0*/  ULEA UR11, UR10, UR43, 0xb ;  /* 0x0000002b0a0b7291 */ /* 0x000fe2000f8e583f */
[----:B------:R-:W-:Y:S01]  /*6ad0*/  WARPGROUP.ARRIVE ;  /* 0x00000000000079c5 */ /* 0x000fe20000000000 */
[----:B------:R-:W-:Y:S01]  /*6ae0*/  UMOV UR7, 0x40000040 ;  /* 0x4000004000077882 */ /* 0x000fe20000000000 */
[----:B------:R-:W-:-:S04]  /*6af0*/  F2FP.BF16.F32.PACK_AB R55, R87, R86 ;  /* 0x000000565737723e */ /* 0x000fc800000010ff */
[----:B------:R-:W-:Y:S02]  /*6b00*/  UMOV UR6, UR11 ;  /* 0x0000000b00067c82 */ /* 0x000fe40008000000 */
        /* <DEDUP_REMOVED lines=39> */
.L_x_32:
[----:B------:R-:W-:-:S04]  /*6d80*/  ULEA UR6, UR51, UR45, 0x3 ;  /* 0x0000002d33067291 */ /* 0x000fc8000f8e183f */
[----:B------:R-:W-:-:S04]  /*6d90*/  UIADD3 UR6, UR6, 0x34428, URZ ;  /* 0x0003442806067890 */ /* 0x000fc8000fffe03f */
[----:B------:R-:W-:-:S09]  /*6da0*/  UPRMT UR6, URZ, 0x654, UR6 ;  /* 0x000006543f067896 */ /* 0x000fd20008000006 */
[----:B------:R-:W-:Y:S01]  /*6db0*/  SYNCS.ARRIVE.TRANS64.RED.A1T0 RZ, [UR6], RZ ;  /* 0x000000ffffff79a7 */ /* 0x000fe20008100406 */
[----:B------:R-:W-:Y:S05]  /*6dc0*/  @P1 BRA `(.L_x_33) ;  /* 0x0000000000041947 */ /* 0x000fea0003800000 */
[----:B------:R-:W-:Y:S01]  /*6dd0*/  BPT.TRAP 0x1 ;  /* 0x000000040000795c */ /* 0x000fe20000300000 */
.L_x_33:
[----:B------:R-:W-:-:S04]  /*6de0*/  UIADD3 UR51, UR51, 0x1, URZ ;  /* 0x0000000133337890 */ /* 0x000fc8000fffe03f */
[----:B------:R-:W-:-:S04]  /*6df0*/  UISETP.NE.AND UP0, UPT, UR51, 0x5, UPT ;  /* 0x000000053300788c */ /* 0x000fc8000bf05270 */
[----:B------:R-:W-:Y:S01]  /*6e00*/  USEL UR51, UR51, URZ, UP0 ;  /* 0x0000003f33337287 */ /* 0x000fe20008000000 */
[----:B------:R-:W-:Y:S11]  /*6e10*/  @!P0 BRA `(.L_x_34) ;  /* 0x0000000000048947 */ /* 0x000ff60003800000 */
[----:B------:R-:W-:Y:S01]  /*6e20*/  BPT.TRAP 0x1 ;  /* 0x000000040000795c */ /* 0x000fe20000300000 */
.L_x_34:
[----:B------:R-:W-:-:S04]  /*6e30*/  ULEA UR6, UR51, UR45, 0x3 ;  /* 0x0000002d33067291 */ /* 0x000fc8000f8e183f */
[----:B------:R-:W-:-:S04]  /*6e40*/  UIADD3 UR6, UR6, 0x34428, URZ ;  /* 0x0003442806067890 */ /* 0x000fc8000fffe03f */
[----:B------:R-:W-:-:S09]  /*6e50*/  UPRMT UR6, URZ, 0x654, UR6 ;  /* 0x000006543f067896 */ /* 0x000fd20008000006 */
[----:B------:R-:W-:Y:S01]  /*6e60*/  SYNCS.ARRIVE.TRANS64.RED.A1T0 RZ, [UR6], RZ ;  /* 0x000000ffffff79a7 */ /* 0x000fe20008100406 */
[----:B------:R-:W-:Y:S05]  /*6e70*/  @P1 BRA `(.L_x_35) ;  /* 0x0000000000041947 */ /* 0x000fea0003800000 */
[----:B------:R-:W-:Y:S01]  /*6e80*/  BPT.TRAP 0x1 ;  /* 0x000000040000795c */ /* 0x000fe20000300000 */
.L_x_35:
[----:B------:R-:W-:Y:S01]  /*6e90*/  UIADD3 UR10, UR10, 0x1, URZ ;  /* 0x000000010a0a7890 */ /* 0x000fe2000fffe03f */
[C---:B------:R-:W-:Y:S01]  /*6ea0*/  ISETP.GT.AND P2, PT, R7.reuse, 0x2, PT ;  /* 0x000000020700780c */ /* 0x040fe20003f44270 */
[----:B------:R-:W-:Y:S01]  /*6eb0*/  UIADD3 UR51, UR51, 0x1, URZ ;  /* 0x0000000133337890 */ /* 0x000fe2000fffe03f */
[----:B------:R-:W-:Y:S01]  /*6ec0*/  VIADD R7, R7, 0xffffffff ;  /* 0xffffffff07077836 */ /* 0x000fe20000000000 */
[----:B------:R-:W-:Y:S01]  /*6ed0*/  UISETP.NE.AND UP1, UPT, UR10, 0x5, UPT ;  /* 0x000000050a00788c */ /* 0x000fe2000bf25270 */
[----:B------:R-:W-:Y:S01]  /*6ee0*/  IADD3 R4, R4, 0x80, RZ ;  /* 0x0000008004047810 */ /* 0x000fe20007ffe0ff */
[----:B------:R-:W-:Y:S01]  /*6ef0*/  UISETP.NE.AND UP0, UPT, UR51, 0x5, UPT ;  /* 0x000000053300788c */ /* 0x000fe2000bf05270 */
[----:B-1----:R-:W-:Y:S01]  /*6f00*/  MOV R9, R5 ;  /* 0x0000000500097202 */ /* 0x002fe20000000f00 */
[----:B------:R-:W-:Y:S01]  /*6f10*/  USEL UR6, URZ, 0x1, UP1 ;  /* 0x000000013f067887 */ /* 0x000fe20008800000 */
[----:B------:R-:W-:Y:S01]  /*6f20*/  IMAD.MOV.U32 R11, RZ, RZ, R6 ;  /* 0x000000ffff0b7224 */ /* 0x000fe200078e0006 */
[----:B------:R-:W-:-:S02]  /*6f30*/  USEL UR51, UR51, URZ, UP0 ;  /* 0x0000003f33337287 */ /* 0x000fc40008000000 */
[----:B------:R-:W-:Y:S02]  /*6f40*/  USEL UR37, UR10, URZ, UP1 ;  /* 0x0000003f0a257287 */ /* 0x000fe40008800000 */
[----:B------:R-:W-:Y:S01]  /*6f50*/  LOP3.LUT R18, R18, UR6, RZ, 0x3c, !PT ;  /* 0x0000000612127c12 */ /* 0x000fe2000f8e3cff */
[----:B------:R-:W-:Y:S09]  /*6f60*/  @P2 BRA `(.L_x_36) ;  /* 0xffffffd000fc2947 */ /* 0x000ff2000383ffff */
.L_x_25:
[----:B------:R-:W-:-:S13]  /*6f70*/  ISETP.GE.AND P2, PT, R7, 0x1, PT ;  /* 0x000000010700780c */ /* 0x000fda0003f46270 */
[----:B------:R-:W-:Y:S05]  /*6f80*/  @!P2 BRA `(.L_x_37) ;  /* 0x000000340040a947 */ /* 0x000fea0003800000 */
[----:B------:R-:W-:Y:S01]  /*6f90*/  MOV R9, R5 ;  /* 0x0000000500097202 */ /* 0x000fe20000000f00 */
[----:B------:R-:W-:Y:S01]  /*6fa0*/  ULDC UR57, c[0x0][0x28c] ;  /* 0x0000a30000397ab9 */ /* 0x000fe20000000800 */
[----:B------:R-:W-:Y:S01]  /*6fb0*/  MOV R8, R6 ;  /* 0x0000000600087202 */ /* 0x000fe20000000f00 */
[----:B------:R-:W-:-:S06]  /*6fc0*/  ULDC UR56, c[0x0][0x604] ;  /* 0x0001810000387ab9 */ /* 0x000fcc0000000800 */
.L_x_48:
[----:B------:R-:W-:Y:S05]  /*6fd0*/  @!P0 BRA `(.L_x_38) ;  /* 0x0000000000048947 */ /* 0x000fea0003800000 */
[----:B------:R-:W-:Y:S01]  /*6fe0*/  BPT.TRAP 0x1 ;  /* 0x000000040000795c */ /* 0x000fe20000300000 */
.L_x_38:
[----:B------:R-:W-:Y:S01]  /*6ff0*/  ULEA UR6, UR37, UR45, 0x3 ;  /* 0x0000002d25067291 */ /* 0x000fe2000f8e183f */
[----:B------:R-:W-:-:S08]  /*7000*/  SHF.L.U32 R5, R18, 0x1f, RZ ;  /* 0x0000001f12057819 */ /* 0x000fd000000006ff */
[----:B------:R-:W1:Y:S02]  /*7010*/  SYNCS.PHASECHK.TRANS64.TRYWAIT P2, [UR6+0x34400], R5 ;  /* 0x03440005ff0075a7 */ /* 0x000e640008040146 */
[----:B-1----:R-:W-:Y:S05]  /*7020*/  @!P2 BRA `(.L_x_39) ;  /* 0x0000006c00aca947 */ /* 0x002fea0003800000 */
.L_x_130:
        /* <DEDUP_REMOVED lines=47> */
.L_x_40:
[C---:B-1----:R-:W-:Y:S01]  /*7320*/  VIADD R5, R4.reuse, 0x1 ;  /* 0x0000000104057836 */ /* 0x042fe20000000000 */
[C---:B------:R-:W-:Y:S01]  /*7330*/  IADD3 R6, R4.reuse, 0x8, RZ ;  /* 0x0000000804067810 */ /* 0x040fe20007ffe0ff */
[C---:B------:R-:W-:Y:S01]  /*7340*/  VIADD R153, R4.reuse, 0x79 ;  /* 0x0000007904997836 */ /* 0x040fe20000000000 */
[C---:B------:R-:W-:Y:S01]  /*7350*/  ISETP.GE.AND P4, PT, R4.reuse, UR57, PT ;  /* 0x0000003904007c0c */ /* 0x040fe2000bf86270 */
[----:B------:R-:W-:Y:S01]  /*7360*/  ULEA UR6, UR10, UR45, 0x3 ;  /* 0x0000002d0a067291 */ /* 0x000fe2000f8e183f */
[----:B------:R-:W-:Y:S01]  /*7370*/  ISETP.GE.AND P3, PT, R5, UR57, PT ;  /* 0x0000003905007c0c */ /* 0x000fe2000bf66270 */
[----:B------:R-:W-:Y:S01]  /*7380*/  VIADD R5, R4, 0x10 ;  /* 0x0000001004057836 */ /* 0x000fe20000000000 */
[----:B------:R-:W-:Y:S02]  /*7390*/  ISETP.GE.AND P2, PT, R6, UR57, PT ;  /* 0x0000003906007c0c */ /* 0x000fe4000bf46270 */
[----:B------:R-:W-:Y:S02]  /*73a0*/  IADD3 R6, R4, 0x11, RZ ;  /* 0x0000001104067810 */ /* 0x000fe40007ffe0ff */
[----:B------:R-:W-:-:S02]  /*73b0*/  ISETP.GE.AND P6, PT, R5, UR57, PT ;  /* 0x0000003905007c0c */ /* 0x000fc4000bfc6270 */
[----:B------:R-:W-:Y:S02]  /*73c0*/  FSEL R24, R24, -INF , !P4 ;  /* 0xff80000018187808 */ /* 0x000fe40006000000 */
[----:B------:R-:W-:Y:S02]  /*73d0*/  FSEL R5, R26, -INF , !P4 ;  /* 0xff8000001a057808 */ /* 0x000fe40006000000 */
[----:B------:R-:W-:Y:S02]  /*73e0*/  ISETP.GE.AND P4, PT, R6, UR57, PT ;  /* 0x0000003906007c0c */ /* 0x000fe4000bf86270 */
[C---:B------:R-:W-:Y:S02]  /*73f0*/  IADD3 R10, R4.reuse, 0x9, RZ ;  /* 0x00000009040a7810 */ /* 0x040fe40007ffe0ff */
[----:B------:R-:W-:Y:S02]  /*7400*/  IADD3 R6, R4, 0x18, RZ ;  /* 0x0000001804067810 */ /* 0x000fe40007ffe0ff */
[----:B------:R-:W-:-:S02]  /*7410*/  FSEL R25, R25, -INF , !P3 ;  /* 0xff80000019197808 */ /* 0x000fc40005800000 */
[----:B------:R-:W-:Y:S02]  /*7420*/  FSEL R27, R27, -INF , !P3 ;  /* 0xff8000001b1b7808 */ /* 0x000fe40005800000 */
[----:B------:R-:W-:Y:S01]  /*7430*/  ISETP.GE.AND P5, PT, R10, UR57, PT ;  /* 0x000000390a007c0c */ /* 0x000fe2000bfa6270 */
[----:B------:R-:W-:Y:S01]  /*7440*/  VIADD R10, R4, 0x19 ;  /* 0x00000019040a7836 */ /* 0x000fe20000000000 */
[----:B------:R-:W-:Y:S02]  /*7450*/  ISETP.GE.AND P3, PT, R6, UR57, PT ;  /* 0x0000003906007c0c */ /* 0x000fe4000bf66270 */
[----:B------:R-:W-:Y:S02]  /*7460*/  IADD3 R6, R4, 0x20, RZ ;  /* 0x0000002004067810 */ /* 0x000fe40007ffe0ff */
[----:B------:R-:W-:Y:S02]  /*7470*/  FSEL R29, R29, -INF , !P5 ;  /* 0xff8000001d1d7808 */ /* 0x000fe40006800000 */
[----:B------:R-:W-:-:S02]  /*7480*/  FSEL R31, R31, -INF , !P5 ;  /* 0xff8000001f1f7808 */ /* 0x000fc40006800000 */
[----:B------:R-:W-:Y:S02]  /*7490*/  ISETP.GE.AND P5, PT, R6, UR57, PT ;  /* 0x0000003906007c0c */ /* 0x000fe4000bfa6270 */
[----:B------:R-:W-:Y:S02]  /*74a0*/  FMNMX R6, R5, R8, !PT ;  /* 0x0000000805067209 */ /* 0x000fe40007800000 */
[----:B------:R-:W-:Y:S02]  /*74b0*/  FSEL R28, R28, -INF , !P2 ;  /* 0xff8000001c1c7808 */ /* 0x000fe40005000000 */
[----:B------:R-:W-:Y:S02]  /*74c0*/  FSEL R30, R30, -INF , !P2 ;  /* 0xff8000001e1e7808 */ /* 0x000fe40005000000 */
[----:B------:R-:W-:Y:S02]  /*74d0*/  FMNMX R11, R27, R6, !PT ;  /* 0x000000061b0b7209 */ /* 0x000fe40007800000 */
[----:B------:R-:W-:-:S02]  /*74e0*/  ISETP.GE.AND P2, PT, R10, UR57, PT ;  /* 0x000000390a007c0c */ /* 0x000fc4000bf46270 */
[----:B------:R-:W-:Y:S02]  /*74f0*/  IADD3 R10, R4, 0x21, RZ ;  /* 0x00000021040a7810 */ /* 0x000fe40007ffe0ff */
[----:B------:R-:W-:Y:S02]  /*7500*/  FMNMX R6, R30, R11, !PT ;  /* 0x0000000b1e067209 */ /* 0x000fe40007800000 */
[----:B------:R-:W-:Y:S02]  /*7510*/  FSEL R32, R32, -INF , !P6 ;  /* 0xff80000020207808 */ /* 0x000fe40007000000 */
[----:B------:R-:W-:Y:S02]  /*7520*/  FSEL R34, R34, -INF , !P6 ;  /* 0xff80000022227808 */ /* 0x000fe40007000000 */
[----:B------:R-:W-:Y:S01]  /*7530*/  ISETP.GE.AND P6, PT, R10, UR57, PT ;  /* 0x000000390a007c0c */ /* 0x000fe2000bfc6270 */
[----:B------:R-:W-:Y:S01]  /*7540*/  VIADD R10, R4, 0x28 ;  /* 0x00000028040a7836 */ /* 0x000fe20000000000 */
[----:B------:R-:W-:-:S02]  /*7550*/  FMNMX R11, R31, R6, !PT ;  /* 0x000000061f0b7209 */ /* 0x000fc40007800000 */
[----:B------:R-:W-:Y:S02]  /*7560*/  FSEL R33, R33, -INF , !P4 ;  /* 0xff80000021217808 */ /* 0x000fe40006000000 */
[----:B------:R-:W-:Y:S02]  /*7570*/  FSEL R35, R35, -INF , !P4 ;  /* 0xff80000023237808 */ /* 0x000fe40006000000 */
[----:B------:R-:W-:Y:S02]  /*7580*/  ISETP.GE.AND P4, PT, R10, UR57, PT ;  /* 0x000000390a007c0c */ /* 0x000fe4000bf86270 */
[----:B------:R-:W-:Y:S02]  /*7590*/  FMNMX R6, R34, R11, !PT ;  /* 0x0000000b22067209 */ /* 0x000fe40007800000 */
[----:B------:R-:W-:Y:S02]  /*75a0*/  IADD3 R10, R4, 0x29, RZ ;  /* 0x00000029040a7810 */ /* 0x000fe40007ffe0ff */
[----:B------:R-:W-:-:S02]  /*75b0*/  FSEL R36, R36, -INF , !P3 ;  /* 0xff80000024247808 */ /* 0x000fc40005800000 */
[----:B------:R-:W-:Y:S02]  /*75c0*/  FSEL R38, R38, -INF , !P3 ;  /* 0xff80000026267808 */ /* 0x000fe40005800000 */
[----:B------:R-:W-:Y:S02]  /*75d0*/  FMNMX R11, R35, R6, !PT ;  /* 0x00000006230b7209 */ /* 0x000fe40007800000 */
[----:B------:R-:W-:Y:S02]  /*75e0*/  ISETP.GE.AND P3, PT, R10, UR57, PT ;  /* 0x000000390a007c0c */ /* 0x000fe4000bf66270 */
[----:B------:R-:W-:Y:S02]  /*75f0*/  IADD3 R10, R4, 0x30, RZ ;  /* 0x00000030040a7810 */ /* 0x000fe40007ffe0ff */
[----:B------:R-:W-:Y:S02]  /*7600*/  FSEL R39, R39, -INF , !P2 ;  /* 0xff80000027277808 */ /* 0x000fe40005000000 */
[----:B------:R-:W-:-:S02]  /*7610*/  FMNMX R6, R38, R11, !PT ;  /* 0x0000000b26067209 */ /* 0x000fc40007800000 */
[----:B------:R-:W-:Y:S02]  /*7620*/  FSEL R37, R37, -INF , !P2 ;  /* 0xff80000025257808 */ /* 0x000fe40005000000 */
[----:B------:R-:W-:Y:S01]  /*7630*/  ISETP.GE.AND P2, PT, R10, UR57, PT ;  /* 0x000000390a007c0c */ /* 0x000fe2000bf46270 */
[----:B------:R-:W-:Y:S01]  /*7640*/  VIADD R10, R4, 0x31 ;  /* 0x00000031040a7836 */ /* 0x000fe20000000000 */
[----:B------:R-:W-:Y:S02]  /*7650*/  FSEL R42, R42, -INF , !P5 ;  /* 0xff8000002a2a7808 */ /* 0x000fe40006800000 */
[----:B------:R-:W-:Y:S02]  /*7660*/  FMNMX R11, R39, R6, !PT ;  /* 0x00000006270b7209 */ /* 0x000fe40007800000 */
[----:B------:R-:W-:Y:S02]  /*7670*/  FSEL R40, R40, -INF , !P5 ;  /* 0xff80000028287808 */ /* 0x000fe40006800000 */
[----:B------:R-:W-:-:S02]  /*7680*/  ISETP.GE.AND P5, PT, R10, UR57, PT ;  /* 0x000000390a007c0c */ /* 0x000fc4000bfa6270 */
[----:B------:R-:W-:Y:S02]  /*7690*/  FSEL R43, R43, -INF , !P6 ;  /* 0xff8000002b2b7808 */ /* 0x000fe40007000000 */
[----:B------:R-:W-:Y:S02]  /*76a0*/  FMNMX R6, R42, R11, !PT ;  /* 0x0000000b2a067209 */ /* 0x000fe40007800000 */
[----:B------:R-:W-:Y:S02]  /*76b0*/  IADD3 R10, R4, 0x38, RZ ;  /* 0x00000038040a7810 */ /* 0x000fe40007ffe0ff */
[----:B------:R-:W-:Y:S02]  /*76c0*/  FSEL R41, R41, -INF , !P6 ;  /* 0xff80000029297808 */ /* 0x000fe40007000000 */
[----:B------:R-:W-:Y:S02]  /*76d0*/  FSEL R46, R46, -INF , !P4 ;  /* 0xff8000002e2e7808 */ /* 0x000fe40006000000 */
[----:B------:R-:W-:-:S02]  /*76e0*/  FMNMX R11, R43, R6, !PT ;  /* 0x000000062b0b7209 */ /* 0x000fc40007800000 */
[----:B------:R-:W-:Y:S02]  /*76f0*/  ISETP.GE.AND P6, PT, R10, UR57, PT ;  /* 0x000000390a007c0c */ /* 0x000fe4000bfc6270 */
[----:B------:R-:W-:Y:S02]  /*7700*/  IADD3 R10, R4, 0x39, RZ ;  /* 0x00000039040a7810 */ /* 0x000fe40007ffe0ff */
[----:B------:R-:W-:Y:S02]  /*7710*/  FSEL R47, R47, -INF , !P3 ;  /* 0xff8000002f2f7808 */ /* 0x000fe40005800000 */
[----:B------:R-:W-:Y:S02]  /*7720*/  FMNMX R6, R46, R11, !PT ;  /* 0x0000000b2e067209 */ /* 0x000fe40007800000 */
[----:B------:R-:W-:Y:S02]  /*7730*/  FSEL R44, R44, -INF , !P4 ;  /* 0xff8000002c2c7808 */ /* 0x000fe40006000000 */
[----:B------:R-:W-:Y:S01]  /*7740*/  ISETP.GE.AND P4, PT, R10, UR57, PT ;  /* 0x000000390a007c0c */ /* 0x000fe2000bf86270 */
[----:B------:R-:W-:Y:S01]  /*7750*/  VIADD R10, R4, 0x40 ;  /* 0x00000040040a7836 */ /* 0x000fe20000000000 */
[----:B------:R-:W-:-:S02]  /*7760*/  FSEL R50, R50, -INF , !P2 ;  /* 0xff80000032327808 */ /* 0x000fc40005000000 */
[----:B------:R-:W-:Y:S02]  /*7770*/  FMNMX R11, R47, R6, !PT ;  /* 0x000000062f0b7209 */ /* 0x000fe40007800000 */
[----:B------:R-:W-:Y:S02]  /*7780*/  FSEL R45, R45, -INF , !P3 ;  /* 0xff8000002d2d7808 */ /* 0x000fe40005800000 */
[----:B------:R-:W-:Y:S02]  /*7790*/  ISETP.GE.AND P3, PT, R10, UR57, PT ;  /* 0x000000390a007c0c */ /* 0x000fe4000bf66270 */
[----:B------:R-:W-:Y:S02]  /*77a0*/  FSEL R51, R51, -INF , !P5 ;  /* 0xff80000033337808 */ /* 0x000fe40006800000 */
[----:B------:R-:W-:Y:S02]  /*77b0*/  FMNMX R6, R50, R11, !PT ;  /* 0x0000000b32067209 */ /* 0x000fe40007800000 */
[----:B------:R-:W-:-:S02]  /*77c0*/  IADD3 R10, R4, 0x41, RZ ;  /* 0x00000041040a7810 */ /* 0x000fc40007ffe0ff */
[----:B------:R-:W-:Y:S02]  /*77d0*/  FSEL R48, R48, -INF , !P2 ;  /* 0xff80000030307808 */ /* 0x000fe40005000000 */
[----:B------:R-:W-:Y:S02]  /*77e0*/  FSEL R54, R54, -INF , !P6 ;  /* 0xff80000036367808 */ /* 0x000fe40007000000 */
[----:B------:R-:W-:Y:S02]  /*77f0*/  FMNMX R11, R51, R6, !PT ;  /* 0x00000006330b7209 */ /* 0x000fe40007800000 */
[----:B------:R-:W-:Y:S02]  /*7800*/  ISETP.GE.AND P2, PT, R10, UR57, PT ;  /* 0x000000390a007c0c */ /* 0x000fe4000bf46270 */
[----:B------:R-:W-:Y:S02]  /*7810*/  IADD3 R10, R4, 0x48, RZ ;  /* 0x00000048040a7810 */ /* 0x000fe40007ffe0ff */
[----:B------:R-:W-:-:S02]  /*7820*/  FSEL R55, R55, -INF , !P4 ;  /* 0xff80000037377808 */ /* 0x000fc40006000000 */
[----:B------:R-:W-:Y:S02]  /*7830*/  FMNMX R6, R54, R11, !PT ;  /* 0x0000000b36067209 */ /* 0x000fe40007800000 */
[----:B------:R-:W-:Y:S02]  /*7840*/  FSEL R49, R49, -INF , !P5 ;  /* 0xff80000031317808 */ /* 0x000fe40006800000 */
[----:B------:R-:W-:Y:S01]  /*7850*/  ISETP.GE.AND P5, PT, R10, UR57, PT ;  /* 0x000000390a007c0c */ /* 0x000fe2000bfa6270 */
[----:B------:R-:W-:Y:S01]  /*7860*/  VIADD R10, R4, 0x49 ;  /* 0x00000049040a7836 */ /* 0x000fe20000000000 */
[----:B------:R-:W-:Y:S02]  /*7870*/  FSEL R58, R58, -INF , !P3 ;  /* 0xff8000003a3a7808 */ /* 0x000fe40005800000 */
[----:B------:R-:W-:Y:S02]  /*7880*/  FMNMX R11, R55, R6, !PT ;  /* 0x00000006370b7209 */ /* 0x000fe40007800000 */
[----:B------:R-:W-:-:S02]  /*7890*/  FSEL R52, R52, -INF , !P6 ;  /* 0xff80000034347808 */ /* 0x000fc40007000000 */
[----:B------:R-:W-:Y:S02]  /*78a0*/  ISETP.GE.AND P6, PT, R10, UR57, PT ;  /* 0x000000390a007c0c */ /* 0x000fe4000bfc6270 */
[----:B------:R-:W-:Y:S02]  /*78b0*/  FSEL R59, R59, -INF , !P2 ;  /* 0xff8000003b3b7808 */ /* 0x000fe40005000000 */
[----:B------:R-:W-:Y:S02]  /*78c0*/  FMNMX R6, R58, R11, !PT ;  /* 0x0000000b3a067209 */ /* 0x000fe40007800000 */
[----:B------:R-:W-:Y:S02]  /*78d0*/  IADD3 R10, R4, 0x50, RZ ;  /* 0x00000050040a7810 */ /* 0x000fe40007ffe0ff */
[----:B------:R-:W-:Y:S02]  /*78e0*/  FSEL R53, R53, -INF , !P4 ;  /* 0xff80000035357808 */ /* 0x000fe40006000000 */
[----:B------:R-:W-:-:S02]  /*78f0*/  FSEL R62, R62, -INF , !P5 ;  /* 0xff8000003e3e7808 */ /* 0x000fc40006800000 */
[----:B------:R-:W-:Y:S02]  /*7900*/  FMNMX R11, R59, R6, !PT ;  /* 0x000000063b0b7209 */ /* 0x000fe40007800000 */
[----:B------:R-:W-:Y:S02]  /*7910*/  ISETP.GE.AND P4, PT, R10, UR57, PT ;  /* 0x000000390a007c0c */ /* 0x000fe4000bf86270 */
[----:B------:R-:W-:Y:S02]  /*7920*/  IADD3 R10, R4, 0x51, RZ ;  /* 0x00000051040a7810 */ /* 0x000fe40007ffe0ff */
[----:B------:R-:W-:Y:S02]  /*7930*/  FSEL R63, R63, -INF , !P6 ;  /* 0xff8000003f3f7808 */ /* 0x000fe40007000000 */
[----:B------:R-:W-:Y:S02]  /*7940*/  FMNMX R6, R62, R11, !PT ;  /* 0x0000000b3e067209 */ /* 0x000fe40007800000 */
[----:B------:R-:W-:-:S02]  /*7950*/  FSEL R56, R56, -INF , !P3 ;  /* 0xff80000038387808 */ /* 0x000fc40005800000 */
[----:B------:R-:W-:Y:S01]  /*7960*/  ISETP.GE.AND P3, PT, R10, UR57, PT ;  /* 0x000000390a007c0c */ /* 0x000fe2000bf66270 */
[----:B------:R-:W-:Y:S01]  /*7970*/  VIADD R10, R4, 0x58 ;  /* 0x00000058040a7836 */ /* 0x000fe20000000000 */
[----:B------:R-:W-:Y:S02]  /*7980*/  FSEL R66, R66, -INF , !P4 ;  /* 0xff80000042427808 */ /* 0x000fe40006000000 */
[----:B------:R-:W-:Y:S02]  /*7990*/  FMNMX R11, R63, R6, !PT ;  /* 0x000000063f0b7209 */ /* 0x000fe40007800000 */
[----:B------:R-:W-:Y:S02]  /*79a0*/  FSEL R57, R57, -INF , !P2 ;  /* 0xff80000039397808 */ /* 0x000fe40005000000 */
[----:B------:R-:W-:Y:S01]  /*79b0*/  ISETP.GE.AND P2, PT, R10, UR57, PT ;  /* 0x000000390a007c0c */ /* 0x000fe2000bf46270 */
[C---:B------:R-:W-:Y:S01]  /*79c0*/  VIADD R10, R4.reuse, 0x61 ;  /* 0x00000061040a7836 */ /* 0x040fe20000000000 */
[----:B------:R-:W-:-:S02]  /*79d0*/  IADD3 R23, R4, 0x59, RZ ;  /* 0x0000005904177810 */ /* 0x000fc40007ffe0ff */
[----:B------:R-:W-:Y:S02]  /*79e0*/  FSEL R67, R67, -INF , !P3 ;  /* 0xff80000043437808 */ /* 0x000fe40005800000 */
[----:B------:R-:W-:Y:S02]  /*79f0*/  FMNMX R6, R66, R11, !PT ;  /* 0x0000000b42067209 */ /* 0x000fe40007800000 */
[----:B------:R-:W-:Y:S02]  /*7a00*/  P2R R13, PR, RZ, 0x2 ;  /* 0x00000002ff0d7803 */ /* 0x000fe40000000000 */
[----:B------:R-:W-:Y:S02]  /*7a10*/  IADD3 R26, R4, 0x60, RZ ;  /* 0x00000060041a7810 */ /* 0x000fe40007ffe0ff */
[----:B------:R-:W-:Y:S02]  /*7a20*/  ISETP.GE.AND P1, PT, R23, UR57, PT ;  /* 0x0000003917007c0c */ /* 0x000fe4000bf26270 */
[----:B------:R-:W-:-:S02]  /*7a30*/  FSEL R70, R70, -INF , !P2 ;  /* 0xff80000046467808 */ /* 0x000fc40005000000 */
[----:B------:R-:W-:Y:S02]  /*7a40*/  FMNMX R11, R67, R6, !PT ;  /* 0x00000006430b7209 */ /* 0x000fe40007800000 */
[----:B------:R-:W-:Y:S02]  /*7a50*/  P2R R14, PR, RZ, 0x1 ;  /* 0x00000001ff0e7803 */ /* 0x000fe40000000000 */
[----:B------:R-:W-:Y:S02]  /*7a60*/  FSEL R60, R60, -INF , !P5 ;  /* 0xff8000003c3c7808 */ /* 0x000fe40006800000 */
[----:B------:R-:W-:Y:S02]  /*7a70*/  ISETP.GE.AND P5, PT, R26, UR57, PT ;  /* 0x000000391a007c0c */ /* 0x000fe4000bfa6270 */
[----:B------:R-:W-:Y:S02]  /*7a80*/  ISETP.GE.AND P0, PT, R10, UR57, PT ;  /* 0x000000390a007c0c */ /* 0x000fe4000bf06270 */
[----:B------:R-:W-:-:S02]  /*7a90*/  FSEL R71, R71, -INF , !P1 ;  /* 0xff80000047477808 */ /* 0x000fc40004800000 */
[----:B------:R-:W-:Y:S02]  /*7aa0*/  FMNMX R6, R70, R11, !PT ;  /* 0x0000000b46067209 */ /* 0x000fe40007800000 */
[----:B------:R-:W-:Y:S02]  /*7ab0*/  IADD3 R10, R4, 0x68, RZ ;  /* 0x00000068040a7810 */ /* 0x000fe40007ffe0ff */
[----:B------:R-:W-:Y:S02]  /*7ac0*/  FSEL R74, R74, -INF , !P5 ;  /* 0xff8000004a4a7808 */ /* 0x000fe40006800000 */
[----:B------:R-:W-:Y:S02]  /*7ad0*/  FMNMX R11, R71, R6, !PT ;  /* 0x00000006470b7209 */ /* 0x000fe40007800000 */
[----:B------:R-:W-:Y:S02]  /*7ae0*/  ISETP.GE.AND P1, PT, R10, UR57, PT ;  /* 0x000000390a007c0c */ /* 0x000fe4000bf26270 */
[----:B------:R-:W-:-:S02]  /*7af0*/  IADD3 R10, R4, 0x69, RZ ;  /* 0x00000069040a7810 */ /* 0x000fc40007ffe0ff */
[----:B------:R-:W-:Y:S02]  /*7b00*/  FSEL R75, R75, -INF , !P0 ;  /* 0xff8000004b4b7808 */ /* 0x000fe40004000000 */
[----:B------:R-:W-:Y:S02]  /*7b10*/  FMNMX R6, R74, R11, !PT ;  /* 0x0000000b4a067209 */ /* 0x000fe40007800000 */
[----:B------:R-:W-:Y:S02]  /*7b20*/  FSEL R68, R68, -INF , !P2 ;  /* 0xff80000044447808 */ /* 0x000fe40005000000 */
[----:B------:R-:W-:Y:S01]  /*7b30*/  ISETP.GE.AND P2, PT, R10, UR57, PT ;  /* 0x000000390a007c0c */ /* 0x000fe2000bf46270 */
[----:B------:R-:W-:Y:S01]  /*7b40*/  VIADD R10, R4, 0x70 ;  /* 0x00000070040a7836 */ /* 0x000fe20000000000 */
[----:B------:R-:W-:Y:S02]  /*7b50*/  FSEL R78, R78, -INF , !P1 ;  /* 0xff8000004e4e7808 */ /* 0x000fe40004800000 */
[----:B------:R-:W-:-:S02]  /*7b60*/  FMNMX R11, R75, R6, !PT ;  /* 0x000000064b0b7209 */ /* 0x000fc40007800000 */
[----:B------:R-:W-:Y:S02]  /*7b70*/  FSEL R65, R65, -INF , !P3 ;  /* 0xff80000041417808 */ /* 0x000fe40005800000 */
[----:B------:R-:W-:Y:S02]  /*7b80*/  IADD3 R12, R4, 0x71, RZ ;  /* 0x00000071040c7810 */ /* 0x000fe40007ffe0ff */
[----:B------:R-:W-:Y:S02]  /*7b90*/  FSEL R79, R79, -INF , !P2 ;  /* 0xff8000004f4f7808 */ /* 0x000fe40005000000 */
[----:B------:R-:W-:Y:S02]  /*7ba0*/  FMNMX R6, R78, R11, !PT ;  /* 0x0000000b4e067209 */ /* 0x000fe40007800000 */
[----:B------:R-:W-:Y:S02]  /*7bb0*/  ISETP.GE.AND P3, PT, R10, UR57, PT ;  /* 0x000000390a007c0c */ /* 0x000fe4000bf66270 */
[----:B------:R-:W-:-:S02]  /*7bc0*/  FSEL R64, R64, -INF , !P4 ;  /* 0xff80000040407808 */ /* 0x000fc40006000000 */
[----:B------:R-:W-:Y:S02]  /*7bd0*/  IADD3 R152, R4, 0x78, RZ ;  /* 0x0000007804987810 */ /* 0x000fe40007ffe0ff */
[----:B------:R-:W-:Y:S02]  /*7be0*/  FSEL R82, R82, -INF , !P3 ;  /* 0xff80000052527808 */ /* 0x000fe40005800000 */
[----:B------:R-:W-:Y:S02]  /*7bf0*/  FMNMX R11, R79, R6, !PT ;  /* 0x000000064f0b7209 */ /* 0x000fe40007800000 */
[----:B------:R-:W-:Y:S02]  /*7c00*/  ISETP.GE.AND P4, PT, R12, UR57, PT ;  /* 0x000000390c007c0c */ /* 0x000fe4000bf86270 */
[----:B------:R-:W-:Y:S02]  /*7c10*/  FMNMX R6, R82, R11, !PT ;  /* 0x0000000b52067209 */ /* 0x000fe40007800000 */
[----:B------:R-:W-:-:S02]  /*7c20*/  FSEL R83, R83, -INF , !P4 ;  /* 0xff80000053537808 */ /* 0x000fc40006000000 */
[----:B------:R-:W-:Y:S02]  /*7c30*/  ISETP.GE.AND P5, PT, R152, UR57, PT ;  /* 0x0000003998007c0c */ /* 0x000fe4000bfa6270 */
[----:B------:R-:W-:Y:S02]  /*7c40*/  FSEL R61, R61, -INF , !P6 ;  /* 0xff8000003d3d7808 */ /* 0x000fe40007000000 */
[----:B------:R-:W-:Y:S02]  /*7c50*/  FSEL R86, R86, -INF , !P5 ;  /* 0xff80000056567808 */ /* 0x000fe40006800000 */
[----:B------:R-:W-:Y:S02]  /*7c60*/  FMNMX R11, R83, R6, !PT ;  /* 0x00000006530b7209 */ /* 0x000fe40007800000 */
[----:B------:R-:W-:Y:S02]  /*7c70*/  ISETP.GE.AND P6, PT, R153, UR57, PT ;  /* 0x0000003999007c0c */ /* 0x000fe4000bfc6270 */
[----:B------:R-:W-:-:S02]  /*7c80*/  FMNMX R6, R86, R11, !PT ;  /* 0x0000000b56067209 */ /* 0x000fc40007800000 */
[----:B------:R-:W-:Y:S02]  /*7c90*/  FSEL R87, R87, -INF , !P6 ;  /* 0xff80000057577808 */ /* 0x000fe40007000000 */
[----:B------:R-:W-:Y:S02]  /*7ca0*/  P2R R15, PR, RZ, 0x4 ;  /* 0x00000004ff0f7803 */ /* 0x000fe40000000000 */
[----:B------:R-:W-:Y:S02]  /*7cb0*/  FMNMX R10, R87, R6, !PT ;  /* 0x00000006570a7209 */ /* 0x000fe40007800000 */
[----:B------:R-:W-:Y:S02]  /*7cc0*/  P2R R21, PR, RZ, 0x1 ;  /* 0x00000001ff157803 */ /* 0x000fe40000000000 */
[----:B------:R-:W-:Y:S01]  /*7cd0*/  ISETP.GE.AND P0, PT, R26, UR57, PT ;  /* 0x000000391a007c0c */ /* 0x000fe2000bf06270 */
[----:B------:R-:W1:Y:S01]  /*7ce0*/  SHFL.BFLY PT, R11, R10, 0x1, 0x1f ;  /* 0x0c201f000a0b7f89 */ /* 0x000e6200000e0000 */
[----:B------:R-:W-:-:S02]  /*7cf0*/  P2R R20, PR, RZ, 0x2 ;  /* 0x00000002ff147803 */ /* 0x000fc40000000000 */
[----:B------:R-:W-:Y:S02]  /*7d00*/  FSEL R72, R72, -INF , !P0 ;  /* 0xff80000048487808 */ /* 0x000fe40004000000 */
[----:B------:R-:W-:Y:S02]  /*7d10*/  ISETP.NE.AND P0, PT, R21, RZ, PT ;  /* 0x000000ff1500720c */ /* 0x000fe40003f05270 */
[----:B------:R-:W-:Y:S02]  /*7d20*/  ISETP.GE.AND P1, PT, R23, UR57, PT ;  /* 0x0000003917007c0c */ /* 0x000fe4000bf26270 */
[----:B------:R-:W-:Y:S02]  /*7d30*/  FSEL R73, R73, -INF , !P0 ;  /* 0xff80000049497808 */ /* 0x000fe40004000000 */
[----:B------:R-:W-:Y:S02]  /*7d40*/  ISETP.NE.AND P0, PT, R14, RZ, PT ;  /* 0x000000ff0e00720c */ /* 0x000fe40003f05270 */
[----:B------:R-:W-:-:S02]  /*7d50*/  FSEL R69, R69, -INF , !P1 ;  /* 0xff80000045457808 */ /* 0x000fc40004800000 */
[----:B------:R-:W-:Y:S02]  /*7d60*/  ISETP.NE.AND P1, PT, R20, RZ, PT ;  /* 0x000000ff1400720c */ /* 0x000fe40003f25270 */
[----:B------:R-:W-:Y:S02]  /*7d70*/  FSEL R80, R80, -INF , !P3 ;  /* 0xff80000050507808 */ /* 0x000fe40005800000 */
[----:B------:R-:W-:Y:S02]  /*7d80*/  FSEL R76, R76, -INF , !P1 ;  /* 0xff8000004c4c7808 */ /* 0x000fe40004800000 */
[----:B------:R-:W-:Y:S02]  /*7d90*/  ISETP.NE.AND P1, PT, R13, RZ, PT ;  /* 0x000000ff0d00720c */ /* 0x000fe40003f25270 */
[----:B------:R-:W-:Y:S02]  /*7da0*/  FSEL R81, R81, -INF , !P4 ;  /* 0xff80000051517808 */ /* 0x000fe40006000000 */
[----:B-1----:R-:W-:-:S02]  /*7db0*/  FMNMX R12, R10, R11, !PT ;  /* 0x0000000b0a0c7209 */ /* 0x002fc40007800000 */
[----:B------:R-:W-:Y:S02]  /*7dc0*/  FMNMX R10, R24, R9, !PT ;  /* 0x00000009180a7209 */ /* 0x000fe40007800000 */
[----:B------:R-:W-:Y:S01]  /*7dd0*/  FSEL R84, R84, -INF , !P5 ;  /* 0xff80000054547808 */ /* 0x000fe20006800000 */
[----:B------:R-:W1:Y:S01]  /*7de0*/  SHFL.BFLY PT, R11, R12, 0x2, 0x1f ;  /* 0x0c401f000c0b7f89 */ /* 0x000e6200000e0000 */
[----:B------:R-:W-:Y:S02]  /*7df0*/  FSEL R85, R85, -INF , !P6 ;  /* 0xff80000055557808 */ /* 0x000fe40007000000 */
[----:B-1----:R-:W-:-:S04]  /*7e00*/  FMNMX R6, R12, R11, !PT ;  /* 0x0000000b0c067209 */ /* 0x002fc80007800000 */
[----:B------:R-:W-:-:S04]  /*7e10*/  FSETP.NEU.AND P2, PT, R6, -INF , PT ;  /* 0xff8000000600780b */ /* 0x000fc80003f4d000 */
[----:B------:R-:W-:Y:S02]  /*7e20*/  FSEL R11, R6, RZ, P2 ;  /* 0x000000ff060b7208 */ /* 0x000fe40001000000 */
[----:B------:R-:W-:-:S03]  /*7e30*/  ISETP.NE.AND P2, PT, R15, RZ, PT ;  /* 0x000000ff0f00720c */ /* 0x000fc60003f45270 */
[----:B------:R-:W-:Y:S01]  /*7e40*/  FMUL R26, R11, UR56 ;  /* 0x000000380b1a7c20 */ /* 0x000fe20008400000 */
[----:B------:R-:W-:-:S03]  /*7e50*/  FSEL R77, R77, -INF , !P2 ;  /* 0xff8000004d4d7808 */ /* 0x000fc60005000000 */
[--C-:B------:R-:W-:Y:S01]  /*7e60*/  FFMA R14, R5, UR56, -R26.reuse ;  /* 0x00000038050e7c23 */ /* 0x100fe2000800081a */
[----:B------:R-:W-:Y:S01]  /*7e70*/  FMNMX R5, R25, R10, !PT ;  /* 0x0000000a19057209 */ /* 0x000fe20007800000 */
[--C-:B------:R-:W-:Y:S01]  /*7e80*/  FFMA R13, R27, UR56, -R26.reuse ;  /* 0x000000381b0d7c23 */ /* 0x100fe2000800081a */
[--C-:B------:R-:W-:Y:S01]  /*7e90*/  FFMA R27, R30, UR56, -R26.reuse ;  /* 0x000000381e1b7c23 */ /* 0x100fe2000800081a */
        /* <DEDUP_REMOVED lines=18> */
[----:B------:R-:W1:Y:S01]  /*7fc0*/  MUFU.EX2 R10, R14 ;  /* 0x0000000e000a7308 */ /* 0x000e620000000800 */
[----:B------:R-:W-:Y:S01]  /*7fd0*/  @!P3 FMUL R13, R13, 0.5 ;  /* 0x3f0000000d0db820 */ /* 0x000fe20000400000 */
[----:B------:R-:W-:Y:S01]  /*7fe0*/  FMNMX R12, R36, R5, !PT ;  /* 0x00000005240c7209 */ /* 0x000fe20007800000 */
[--C-:B------:R-:W-:Y:S01]  /*7ff0*/  FFMA R42, R51, UR56, -R26.reuse ;  /* 0x00000038332a7c23 */ /* 0x100fe2000800081a */
[----:B------:R-:W-:Y:S01]  /*8000*/  @!P4 FMUL R27, R27, 0.5 ;  /* 0x3f0000001b1bc820 */ /* 0x000fe20000400000 */
[--C-:B------:R-:W-:Y:S01]  /*8010*/  FFMA R46, R55, UR56, -R26.reuse ;  /* 0x00000038372e7c23 */ /* 0x100fe2000800081a */
[----:B------:R-:W-:Y:S01]  /*8020*/  FMNMX R5, R37, R12, !PT ;  /* 0x0000000c25057209 */ /* 0x000fe20007800000 */
[--C-:B------:R-:W-:Y:S01]  /*8030*/  FFMA R50, R59, UR56, -R26.reuse ;  /* 0x000000383b327c23 */ /* 0x100fe2000800081a */
[----:B------:R-:W2:Y:S01]  /*8040*/  MUFU.EX2 R13, R13 ;  /* 0x0000000d000d7308 */ /* 0x000ea20000000800 */
[----:B------:R-:W-:Y:S01]  /*8050*/  @!P5 FMUL R31, R31, 0.5 ;  /* 0x3f0000001f1fd820 */ /* 0x000fe20000400000 */
[----:B------:R-:W-:Y:S01]  /*8060*/  FMNMX R12, R40, R5, !PT ;  /* 0x00000005280c7209 */ /* 0x000fe20007800000 */
[--C-:B------:R-:W-:Y:S01]  /*8070*/  FFMA R51, R63, UR56, -R26.reuse ;  /* 0x000000383f337c23 */ /* 0x100fe2000800081a */
[----:B------:R-:W-:Y:S01]  /*8080*/  @!P6 FMUL R34, R34, 0.5 ;  /* 0x3f0000002222e820 */ /* 0x000fe20000400000 */
[--C-:B------:R-:W-:Y:S01]  /*8090*/  FFMA R55, R71, UR56, -R26.reuse ;  /* 0x0000003847377c23 */ /* 0x100fe2000800081a */
[----:B------:R-:W-:Y:S01]  /*80a0*/  FMNMX R5, R41, R12, !PT ;  /* 0x0000000c29057209 */ /* 0x000fe20007800000 */
[--C-:B------:R-:W-:Y:S01]  /*80b0*/  FFMA R59, R75, UR56, -R26.reuse ;  /* 0x000000384b3b7c23 */ /* 0x100fe2000800081a */
[----:B------:R-:W3:Y:S01]  /*80c0*/  MUFU.EX2 R27, R27 ;  /* 0x0000001b001b7308 */ /* 0x000ee20000000800 */
[----:B-1----:R-:W-:Y:S01]  /*80d0*/  @!P2 FMUL R10, R10, R10 ;  /* 0x0000000a0a0aa220 */ /* 0x002fe20000400000 */
[----:B------:R-:W-:Y:S01]  /*80e0*/  FSETP.GEU.AND P2, PT, R15, -126, PT ;  /* 0xc2fc00000f00780b */ /* 0x000fe20003f4e000 */
[--C-:B------:R-:W-:Y:S01]  /*80f0*/  FFMA R63, R79, UR56, -R26.reuse ;  /* 0x000000384f3f7c23 */ /* 0x100fe2000800081a */
[----:B------:R-:W-:Y:S01]  /*8100*/  FMNMX R14, R44, R5, !PT ;  /* 0x000000052c0e7209 */ /* 0x000fe20007800000 */
[----:B------:R-:W-:-:S03]  /*8110*/  FFMA R71, R87, UR56, -R26 ;  /* 0x0000003857477c23 */ /* 0x000fc6000800081a */
[----:B------:R-:W1:Y:S01]  /*8120*/  MUFU.EX2 R12, R31 ;  /* 0x0000001f000c7308 */ /* 0x000e620000000800 */
[----:B--2---:R-:W-:Y:S01]  /*8130*/  @!P3 FMUL R13, R13, R13 ;  /* 0x0000000d0d0db220 */ /* 0x004fe20000400000 */
[----:B------:R-:W-:Y:S02]  /*8140*/  FSETP.GEU.AND P3, PT, R38, -126, PT ;  /* 0xc2fc00002600780b */ /* 0x000fe40003f6e000 */
[----:B------:R-:W-:-:S03]  /*8150*/  FMNMX R5, R45, R14, !PT ;  /* 0x0000000e2d057209 */ /* 0x000fc60007800000 */
[----:B------:R-:W-:Y:S01]  /*8160*/  @!P2 FMUL R15, R15, 0.5 ;  /* 0x3f0000000f0fa820 */ /* 0x000fe20000400000 */
[----:B------:R2:W4:Y:S01]  /*8170*/  MUFU.EX2 R14, R34 ;  /* 0x00000022000e7308 */ /* 0x0005220000000800 */
[----:B---3--:R-:W-:Y:S01]  /*8180*/  @!P4 FMUL R27, R27, R27 ;  /* 0x0000001b1b1bc220 */ /* 0x008fe20000400000 */
[----:B------:R-:W-:Y:S02]  /*8190*/  FSETP.GEU.AND P4, PT, R39, -126, PT ;  /* 0xc2fc00002700780b */ /* 0x000fe40003f8e000 */
[----:B------:R-:W-:-:S03]  /*81a0*/  FMNMX R20, R48, R5, !PT ;  /* 0x0000000530147209 */ /* 0x000fc60007800000 */
[----:B------:R-:W-:Y:S01]  /*81b0*/  @!P3 FMUL R38, R38, 0.5 ;  /* 0x3f0000002626b820 */ /* 0x000fe20000400000 */
[----:B------:R-:W3:Y:S01]  /*81c0*/  MUFU.EX2 R15, R15 ;  /* 0x0000000f000f7308 */ /* 0x000ee20000000800 */
[----:B-1----:R-:W-:Y:S01]  /*81d0*/  @!P5 FMUL R12, R12, R12 ;  /* 0x0000000c0c0cd220 */ /* 0x002fe20000400000 */
[----:B------:R-:W-:Y:S01]  /*81e0*/  FSETP.GEU.AND P5, PT, R21, -126, PT ;  /* 0xc2fc00001500780b */ /* 0x000fe20003fae000 */
[--C-:B--2---:R-:W-:Y:S01]  /*81f0*/  FFMA R34, R43, UR56, -R26.reuse ;  /* 0x000000382b227c23 */ /* 0x104fe2000800081a */
[----:B------:R-:W-:Y:S01]  /*8200*/  FMNMX R5, R49, R20, !PT ;  /* 0x0000001431057209 */ /* 0x000fe20007800000 */
[--C-:B------:R-:W-:Y:S01]  /*8210*/  FFMA R43, R58, UR56, -R26.reuse ;  /* 0x000000383a2b7c23 */ /* 0x100fe2000800081a */
[--C-:B------:R-:W-:Y:S01]  /*8220*/  FFMA R58, R62, UR56, -R26.reuse ;  /* 0x000000383e3a7c23 */ /* 0x100fe2000800081a */
[----:B------:R-:W-:Y:S01]  /*8230*/  @!P4 FMUL R39, R39, 0.5 ;  /* 0x3f0000002727c820 */ /* 0x000fe20000400000 */
[----:B------:R1:W2:Y:S01]  /*8240*/  MUFU.EX2 R31, R38 ;  /* 0x00000026001f7308 */ /* 0x0002a20000000800 */
[----:B------:R-:W-:Y:S01]  /*8250*/  FMNMX R20, R52, R5, !PT ;  /* 0x0000000534147209 */ /* 0x000fe20007800000 */
[----:B----4-:R-:W-:Y:S01]  /*8260*/  @!P6 FMUL R14, R14, R14 ;  /* 0x0000000e0e0ee220 */ /* 0x010fe20000400000 */
[----:B------:R-:W-:Y:S01]  /*8270*/  FSETP.GEU.AND P6, PT, R34, -126, PT ;  /* 0xc2fc00002200780b */ /* 0x000fe20003fce000 */
[--C-:B------:R-:W-:Y:S01]  /*8280*/  FFMA R62, R67, UR56, -R26.reuse ;  /* 0x00000038433e7c23 */ /* 0x100fe2000800081a */
[----:B------:R-:W-:Y:S01]  /*8290*/  FMNMX R5, R53, R20, !PT ;  /* 0x0000001435057209 */ /* 0x000fe20007800000 */
[--C-:B------:R-:W-:Y:S01]  /*82a0*/  FFMA R67, R83, UR56, -R26.reuse ;  /* 0x0000003853437c23 */ /* 0x100fe2000800081a */
[----:B------:R-:W-:Y:S01]  /*82b0*/  @!P5 FMUL R21, R21, 0.5 ;  /* 0x3f0000001515d820 */ /* 0x000fe20000400000 */
[----:B------:R4:W5:Y:S01]  /*82c0*/  MUFU.EX2 R20, R39 ;  /* 0x0000002700147308 */ /* 0x0009620000000800 */
[----:B---3--:R-:W-:Y:S01]  /*82d0*/  @!P2 FMUL R15, R15, R15 ;  /* 0x0000000f0f0fa220 */ /* 0x008fe20000400000 */
[----:B------:R-:W-:Y:S01]  /*82e0*/  FSETP.GEU.AND P2, PT, R35, -126, PT ;  /* 0xc2fc00002300780b */ /* 0x000fe20003f4e000 */
[--C-:B-1----:R-:W-:Y:S01]  /*82f0*/  FFMA R38, R47, UR56, -R26.reuse ;  /* 0x000000382f267c23 */ /* 0x102fe2000800081a */
[----:B------:R-:W-:Y:S01]  /*8300*/  FMNMX R30, R56, R5, !PT ;  /* 0x00000005381e7209 */ /* 0x000fe20007800000 */
[--C-:B------:R-:W-:Y:S01]  /*8310*/  FFMA R47, R66, UR56, -R26.reuse ;  /* 0x00000038422f7c23 */ /* 0x100fe2000800081a */
[--C-:B------:R-:W-:Y:S01]  /*8320*/  FFMA R66, R78, UR56, -R26.reuse ;  /* 0x000000384e427c23 */ /* 0x100fe2000800081a */
[--C-:B------:R-:W-:Y:S01]  /*8330*/  FFMA R78, R86, UR56, -R26.reuse ;  /* 0x00000038564e7c23 */ /* 0x100fe2000800081a */
[----:B------:R-:W1:Y:S01]  /*8340*/  MUFU.EX2 R21, R21 ;  /* 0x0000001500157308 */ /* 0x000e620000000800 */
[----:B--2---:R-:W-:Y:S01]  /*8350*/  @!P3 FMUL R31, R31, R31 ;  /* 0x0000001f1f1fb220 */ /* 0x004fe20000400000 */
[----:B------:R-:W-:Y:S01]  /*8360*/  FSETP.GEU.AND P3, PT, R38, -126, PT ;  /* 0xc2fc00002600780b */ /* 0x000fe20003f6e000 */
[----:B------:R-:W-:Y:S01]  /*8370*/  @!P6 FMUL R34, R34, 0.5 ;  /* 0x3f0000002222e820 */ /* 0x000fe20000400000 */
[----:B------:R-:W-:Y:S01]  /*8380*/  FMNMX R5, R57, R30, !PT ;  /* 0x0000001e39057209 */ /* 0x000fe20007800000 */
[--C-:B----4-:R-:W-:Y:S01]  /*8390*/  FFMA R39, R54, UR56, -R26.reuse ;  /* 0x0000003836277c23 */ /* 0x110fe2000800081a */
[--C-:B------:R-:W-:Y:S01]  /*83a0*/  FFMA R54, R70, UR56, -R26.reuse ;  /* 0x0000003846367c23 */ /* 0x100fe2000800081a */
[----:B------:R-:W-:Y:S01]  /*83b0*/  @!P2 FMUL R35, R35, 0.5 ;  /* 0x3f0000002323a820 */ /* 0x000fe20000400000 */
[----:B------:R-:W-:Y:S01]  /*83c0*/  FMNMX R30, R60, R5, !PT ;  /* 0x000000053c1e7209 */ /* 0x000fe20007800000 */
[----:B-----5:R-:W-:Y:S01]  /*83d0*/  @!P4 FMUL R20, R20, R20 ;  /* 0x000000141414c220 */ /* 0x020fe20000400000 */
[----:B------:R-:W-:Y:S01]  /*83e0*/  FSETP.GEU.AND P4, PT, R23, -126, PT ;  /* 0xc2fc00001700780b */ /* 0x000fe20003f8e000 */
[----:B------:R-:W2:Y:S01]  /*83f0*/  MUFU.EX2 R34, R34 ;  /* 0x0000002200227308 */ /* 0x000ea20000000800 */
[----:B------:R-:W-:Y:S01]  /*8400*/  FMNMX R5, R61, R30, !PT ;  /* 0x0000001e3d057209 */ /* 0x000fe20007800000 */
[--C-:B------:R-:W-:Y:S01]  /*8410*/  FFMA R70, R74, UR56, -R26.reuse ;  /* 0x000000384a467c23 */ /* 0x100fe2000800081a */
[----:B------:R-:W-:Y:S01]  /*8420*/  FFMA R74, R82, UR56, -R26 ;  /* 0x00000038524a7c23 */ /* 0x000fe2000800081a */
[----:B------:R-:W-:Y:S01]  /*8430*/  @!P3 FMUL R38, R38, 0.5 ;  /* 0x3f0000002626b820 */ /* 0x000fe20000400000 */
[----:B------:R-:W-:Y:S01]  /*8440*/  FMNMX R30, R64, R5, !PT ;  /* 0x00000005401e7209 */ /* 0x000fe20007800000 */
[----:B-1----:R-:W-:Y:S01]  /*8450*/  @!P5 FMUL R21, R21, R21 ;  /* 0x000000151515d220 */ /* 0x002fe20000400000 */
[----:B------:R-:W-:Y:S01]  /*8460*/  FSETP.GEU.AND P5, PT, R42, -126, PT ;  /* 0xc2fc00002a00780b */ /* 0x000fe20003fae000 */
[----:B------:R-:W1:Y:S01]  /*8470*/  MUFU.EX2 R35, R35 ;  /* 0x0000002300237308 */ /* 0x000e620000000800 */
[----:B------:R-:W-:-:S03]  /*8480*/  FMNMX R5, R65, R30, !PT ;  /* 0x0000001e41057209 */ /* 0x000fc60007800000 */
[----:B------:R-:W-:Y:S01]  /*8490*/  @!P4 FMUL R23, R23, 0.5 ;  /* 0x3f0000001717c820 */ /* 0x000fe20000400000 */
[----:B------:R-:W-:-:S03]  /*84a0*/  FMNMX R30, R68, R5, !PT ;  /* 0x00000005441e7209 */ /* 0x000fc60007800000 */
[----:B------:R-:W3:Y:S01]  /*84b0*/  MUFU.EX2 R38, R38 ;  /* 0x0000002600267308 */ /* 0x000ee20000000800 */
[----:B--2---:R-:W-:Y:S01]  /*84c0*/  @!P6 FMUL R34, R34, R34 ;  /* 0x000000222222e220 */ /* 0x004fe20000400000 */
[----:B------:R-:W-:Y:S02]  /*84d0*/  FSETP.GEU.AND P6, PT, R39, -126, PT ;  /* 0xc2fc00002700780b */ /* 0x000fe40003fce000 */
[----:B------:R-:W-:Y:S01]  /*84e0*/  @!P5 FMUL R42, R42, 0.5 ;  /* 0x3f0000002a2ad820 */ /* 0x000fe20000400000 */
[----:B------:R-:W-:-:S03]  /*84f0*/  FMNMX R5, R69, R30, !PT ;  /* 0x0000001e45057209 */ /* 0x000fc60007800000 */
[----:B------:R-:W2:Y:S01]  /*8500*/  MUFU.EX2 R23, R23 ;  /* 0x0000001700177308 */ /* 0x000ea20000000800 */
[----:B-1----:R-:W-:Y:S01]  /*8510*/  @!P2 FMUL R35, R35, R35 ;  /* 0x000000232323a220 */ /* 0x002fe20000400000 */
[----:B------:R-:W-:Y:S02]  /*8520*/  FSETP.GEU.AND P2, PT, R46, -126, PT ;  /* 0xc2fc00002e00780b */ /* 0x000fe40003f4e000 */
[----:B------:R-:W-:-:S03]  /*8530*/  FMNMX R30, R72, R5, !PT ;  /* 0x00000005481e7209 */ /* 0x000fc60007800000 */
[----:B------:R-:W-:Y:S01]  /*8540*/  @!P6 FMUL R39, R39, 0.5 ;  /* 0x3f0000002727e820 */ /* 0x000fe20000400000 */
[----:B------:R-:W1:Y:S01]  /*8550*/  MUFU.EX2 R42, R42 ;  /* 0x0000002a002a7308 */ /* 0x000e620000000800 */
[----:B---3--:R-:W-:Y:S01]  /*8560*/  @!P3 FMUL R38, R38, R38 ;  /* 0x000000262626b220 */ /* 0x008fe20000400000 */
[----:B------:R-:W-:Y:S02]  /*8570*/  FSETP.GEU.AND P3, PT, R43, -126, PT ;  /* 0xc2fc00002b00780b */ /* 0x000fe40003f6e000 */
[----:B------:R-:W-:-:S03]  /*8580*/  FMNMX R5, R73, R30, !PT ;  /* 0x0000001e49057209 */ /* 0x000fc60007800000 */
[----:B------:R-:W-:Y:S01]  /*8590*/  @!P2 FMUL R46, R46, 0.5 ;  /* 0x3f0000002e2ea820 */ /* 0x000fe20000400000 */
[----:B------:R-:W3:Y:S01]  /*85a0*/  MUFU.EX2 R39, R39 ;  /* 0x0000002700277308 */ /* 0x000ee20000000800 */
[----:B--2---:R-:W-:Y:S01]  /*85b0*/  @!P4 FMUL R23, R23, R23 ;  /* 0x000000171717c220 */ /* 0x004fe20000400000 */
[----:B------:R-:W-:Y:S02]  /*85c0*/  FSETP.GEU.AND P4, PT, R50, -126, PT ;  /* 0xc2fc00003200780b */ /* 0x000fe40003f8e000 */
[----:B------:R-:W-:-:S03]  /*85d0*/  FMNMX R30, R76, R5, !PT ;  /* 0x000000054c1e7209 */ /* 0x000fc60007800000 */
[----:B------:R-:W-:Y:S01]  /*85e0*/  @!P3 FMUL R43, R43, 0.5 ;  /* 0x3f0000002b2bb820 */ /* 0x000fe20000400000 */
[----:B------:R-:W2:Y:S01]  /*85f0*/  MUFU.EX2 R46, R46 ;  /* 0x0000002e002e7308 */ /* 0x000ea20000000800 */
[----:B-1----:R-:W-:Y:S01]  /*8600*/  @!P5 FMUL R42, R42, R42 ;  /* 0x0000002a2a2ad220 */ /* 0x002fe20000400000 */
[----:B------:R-:W-:Y:S02]  /*8610*/  FSETP.GEU.AND P5, PT, R58, -126, PT ;  /* 0xc2fc00003a00780b */ /* 0x000fe40003fae000 */
[----:B------:R-:W-:-:S03]  /*8620*/  FMNMX R5, R77, R30, !PT ;  /* 0x0000001e4d057209 */ /* 0x000fc60007800000 */
[----:B------:R-:W-:Y:S01]  /*8630*/  @!P4 FMUL R50, R50, 0.5 ;  /* 0x3f0000003232c820 */ /* 0x000fe20000400000 */
[----:B------:R-:W1:Y:S01]  /*8640*/  MUFU.EX2 R43, R43 ;  /* 0x0000002b002b7308 */ /* 0x000e620000000800 */
[----:B---3--:R-:W-:Y:S01]  /*8650*/  @!P6 FMUL R39, R39, R39 ;  /* 0x000000272727e220 */ /* 0x008fe20000400000 */
[----:B------:R-:W-:Y:S02]  /*8660*/  FMNMX R30, R80, R5, !PT ;  /* 0x00000005501e7209 */ /* 0x000fe40007800000 */
[----:B------:R-:W-:Y:S02]  /*8670*/  FSETP.GEU.AND P6, PT, R51, -126, PT ;  /* 0xc2fc00003300780b */ /* 0x000fe40003fce000 */
[----:B------:R-:W-:Y:S01]  /*8680*/  FMNMX R5, R81, R30, !PT ;  /* 0x0000001e51057209 */ /* 0x000fe20007800000 */
[----:B------:R-:W-:Y:S01]  /*8690*/  @!P5 FMUL R58, R58, 0.5 ;  /* 0x3f0000003a3ad820 */ /* 0x000fe20000400000 */
[----:B------:R-:W3:Y:S01]  /*86a0*/  MUFU.EX2 R50, R50 ;  /* 0x0000003200327308 */ /* 0x000ee20000000800 */
[----:B--2---:R-:W-:Y:S01]  /*86b0*/  @!P2 FMUL R46, R46, R46 ;  /* 0x0000002e2e2ea220 */ /* 0x004fe20000400000 */
[----:B------:R-:W-:-:S02]  /*86c0*/  FSETP.GEU.AND P2, PT, R47, -126, PT ;  /* 0xc2fc00002f00780b */ /* 0x000fc40003f4e000 */
[----:B------:R-:W-:-:S04]  /*86d0*/  FMNMX R30, R84, R5, !PT ;  /* 0x00000005541e7209 */ /* 0x000fc80007800000 */
[----:B------:R-:W2:Y:S01]  /*86e0*/  MUFU.EX2 R58, R58 ;  /* 0x0000003a003a7308 */ /* 0x000ea20000000800 */
[----:B-1----:R-:W-:Y:S01]  /*86f0*/  @!P3 FMUL R43, R43, R43 ;  /* 0x0000002b2b2bb220 */ /* 0x002fe20000400000 */
[----:B------:R-:W-:Y:S01]  /*8700*/  FSETP.GEU.AND P3, PT, R62, -126, PT ;  /* 0xc2fc00003e00780b */ /* 0x000fe20003f6e000 */
[----:B------:R-:W-:Y:S01]  /*8710*/  @!P6 FMUL R51, R51, 0.5 ;  /* 0x3f0000003333e820 */ /* 0x000fe20000400000 */
[----:B------:R-:W-:-:S03]  /*8720*/  FMNMX R30, R85, R30, !PT ;  /* 0x0000001e551e7209 */ /* 0x000fc60007800000 */
[----:B------:R-:W-:Y:S02]  /*8730*/  @!P2 FMUL R47, R47, 0.5 ;  /* 0x3f0000002f2fa820 */ /* 0x000fe40000400000 */
[----:B------:R-:W1:Y:S01]  /*8740*/  SHFL.BFLY PT, R5, R30, 0x1, 0x1f ;  /* 0x0c201f001e057f89 */ /* 0x000e6200000e0000 */
[----:B---3--:R-:W-:Y:S01]  /*8750*/  @!P4 FMUL R50, R50, R50 ;  /* 0x000000323232c220 */ /* 0x008fe20000400000 */
[----:B------:R-:W-:Y:S01]  /*8760*/  FSETP.GEU.AND P4, PT, R54, -126, PT ;  /* 0xc2fc00003600780b */ /* 0x000fe20003f8e000 */
[----:B------:R-:W3:Y:S03]  /*8770*/  MUFU.EX2 R51, R51 ;  /* 0x0000003300337308 */ /* 0x000ee60000000800 */
[----:B------:R-:W-:Y:S01]  /*8780*/  @!P3 FMUL R62, R62, 0.5 ;  /* 0x3f0000003e3eb820 */ /* 0x000fe20000400000 */
[----:B--2---:R-:W-:Y:S01]  /*8790*/  @!P5 FMUL R58, R58, R58 ;  /* 0x0000003a3a3ad220 */ /* 0x004fe20000400000 */
[----:B------:R-:W-:-:S03]  /*87a0*/  FSETP.GEU.AND P5, PT, R55, -126, PT ;  /* 0xc2fc00003700780b */ /* 0x000fc60003fae000 */
[----:B------:R-:W2:Y:S04]  /*87b0*/  MUFU.EX2 R47, R47 ;  /* 0x0000002f002f7308 */ /* 0x000ea80000000800 */
[----:B------:R-:W-:-:S04]  /*87c0*/  @!P4 FMUL R54, R54, 0.5 ;  /* 0x3f0000003636c820 */ /* 0x000fc80000400000 */
[----:B------:R-:W4:Y:S01]  /*87d0*/  MUFU.EX2 R62, R62 ;  /* 0x0000003e003e7308 */ /* 0x000f220000000800 */
[----:B---3--:R-:W-:Y:S01]  /*87e0*/  @!P6 FMUL R51, R51, R51 ;  /* 0x000000333333e220 */ /* 0x008fe20000400000 */
[----:B------:R-:W-:Y:S01]  /*87f0*/  FSETP.GEU.AND P6, PT, R70, -126, PT ;  /* 0xc2fc00004600780b */ /* 0x000fe20003fce000 */
[----:B------:R-:W-:Y:S01]  /*8800*/  @!P5 FMUL R55, R55, 0.5 ;  /* 0x3f0000003737d820 */ /* 0x000fe20000400000 */
[----:B-1----:R-:W-:-:S04]  /*8810*/  FMNMX R5, R30, R5, !PT ;  /* 0x000000051e057209 */ /* 0x002fc80007800000 */
[----:B------:R-:W1:Y:S01]  /*8820*/  MUFU.EX2 R54, R54 ;  /* 0x0000003600367308 */ /* 0x000e620000000800 */
[----:B--2---:R-:W-:Y:S01]  /*8830*/  @!P2 FMUL R47, R47, R47 ;  /* 0x0000002f2f2fa220 */ /* 0x004fe20000400000 */
[----:B------:R-:W-:Y:S01]  /*8840*/  FSETP.GEU.AND P2, PT, R59, -126, PT ;  /* 0xc2fc00003b00780b */ /* 0x000fe20003f4e000 */
[----:B------:R-:W2:Y:S04]  /*8850*/  SHFL.BFLY PT, R30, R5, 0x2, 0x1f ;  /* 0x0c401f00051e7f89 */ /* 0x000ea800000e0000 */
[----:B------:R-:W-:Y:S01]  /*8860*/  @!P6 FMUL R70, R70, 0.5 ;  /* 0x3f0000004646e820 */ /* 0x000fe20000400000 */
[----:B------:R-:W3:Y:S01]  /*8870*/  MUFU.EX2 R55, R55 ;  /* 0x0000003700377308 */ /* 0x000ee20000000800 */
[----:B----4-:R-:W-:Y:S01]  /*8880*/  @!P3 FMUL R62, R62, R62 ;  /* 0x0000003e3e3eb220 */ /* 0x010fe20000400000 */
[----:B------:R-:W-:-:S05]  /*8890*/  FSETP.GEU.AND P3, PT, R66, -126, PT ;  /* 0xc2fc00004200780b */ /* 0x000fca0003f6e000 */
[----:B------:R-:W-:Y:S01]  /*88a0*/  @!P2 FMUL R59, R59, 0.5 ;  /* 0x3f0000003b3ba820 */ /* 0x000fe20000400000 */
[----:B------:R-:W4:Y:S01]  /*88b0*/  MUFU.EX2 R70, R70 ;  /* 0x0000004600467308 */ /* 0x000f220000000800 */
[----:B-1----:R-:W-:Y:S01]  /*88c0*/  @!P4 FMUL R54, R54, R54 ;  /* 0x000000363636c220 */ /* 0x002fe20000400000 */
[----:B------:R-:W-:-:S05]  /*88d0*/  FSETP.GEU.AND P4, PT, R63, -126, PT ;  /* 0xc2fc00003f00780b */ /* 0x000fca0003f8e000 */
[----:B------:R-:W-:Y:S01]  /*88e0*/  @!P3 FMUL R66, R66, 0.5 ;  /* 0x3f0000004242b820 */ /* 0x000fe20000400000 */
[----:B------:R-:W1:Y:S01]  /*88f0*/  MUFU.EX2 R59, R59 ;  /* 0x0000003b003b7308 */ /* 0x000e620000000800 */
[----:B---3--:R-:W-:Y:S01]  /*8900*/  @!P5 FMUL R55, R55, R55 ;  /* 0x000000373737d220 */ /* 0x008fe20000400000 */
[----:B------:R-:W-:Y:S02]  /*8910*/  FSETP.GEU.AND P5, PT, R74, -126, PT ;  /* 0xc2fc00004a00780b */ /* 0x000fe40003fae000 */
[----:B--2---:R-:W-:-:S03]  /*8920*/  FMNMX R5, R5, R30, !PT ;  /* 0x0000001e05057209 */ /* 0x004fc60007800000 */
[----:B------:R-:W-:Y:S01]  /*8930*/  @!P4 FMUL R63, R63, 0.5 ;  /* 0x3f0000003f3fc820 */ /* 0x000fe20000400000 */
[----:B------:R-:W2:Y:S01]  /*8940*/  MUFU.EX2 R66, R66 ;  /* 0x0000004200427308 */ /* 0x000ea20000000800 */
[----:B----4-:R-:W-:Y:S01]  /*8950*/  @!P6 FMUL R70, R70, R70 ;  /* 0x000000464646e220 */ /* 0x010fe20000400000 */
[----:B------:R-:W-:-:S04]  /*8960*/  FSETP.NEU.AND P6, PT, R5, -INF , PT ;  /* 0xff8000000500780b */ /* 0x000fc80003fcd000 */
[----:B------:R-:W-:Y:S01]  /*8970*/  FSEL R82, R5, RZ, P6 ;  /* 0x000000ff05527208 */ /* 0x000fe20003000000 */
[----:B------:R-:W-:Y:S01]  /*8980*/  @!P5 FMUL R74, R74, 0.5 ;  /* 0x3f0000004a4ad820 */ /* 0x000fe20000400000 */
[----:B------:R-:W3:Y:S01]  /*8990*/  MUFU.EX2 R63, R63 ;  /* 0x0000003f003f7308 */ /* 0x000ee20000000800 */
[----:B-1----:R-:W-:Y:S01]  /*89a0*/  @!P2 FMUL R59, R59, R59 ;  /* 0x0000003b3b3ba220 */ /* 0x002fe20000400000 */
[----:B------:R-:W-:Y:S01]  /*89b0*/  FSETP.GEU.AND P2, PT, R67, -126, PT ;  /* 0xc2fc00004300780b */ /* 0x000fe20003f4e000 */
[----:B------:R-:W-:Y:S01]  /*89c0*/  FMUL R83, R82, UR56 ;  /* 0x0000003852537c20 */ /* 0x000fe20008400000 */
[----:B------:R-:W-:Y:S01]  /*89d0*/  FSETP.GEU.AND P6, PT, R78, -126, PT ;  /* 0xc2fc00004e00780b */ /* 0x000fe20003fce000 */
[----:B------:R-:W-:Y:S02]  /*89e0*/  FADD R82, -R82, R9 ;  /* 0x0000000952527221 */ /* 0x000fe40000000100 */
[--C-:B------:R-:W-:Y:S01]  /*89f0*/  FFMA R24, R24, UR56, -R83.reuse ;  /* 0x0000003818187c23 */ /* 0x100fe20008000853 */
[----:B------:R-:W1:Y:S01]  /*8a00*/  MUFU.EX2 R74, R74 ;  /* 0x0000004a004a7308 */ /* 0x000e620000000800 */
[----:B--2---:R-:W-:Y:S01]  /*8a10*/  @!P3 FMUL R66, R66, R66 ;  /* 0x000000424242b220 */ /* 0x004fe20000400000 */
[----:B------:R-:W-:Y:S01]  /*8a20*/  FSETP.GEU.AND P3, PT, R71, -126, PT ;  /* 0xc2fc00004700780b */ /* 0x000fe20003f6e000 */
[--C-:B------:R-:W-:Y:S01]  /*8a30*/  FFMA R25, R25, UR56, -R83.reuse ;  /* 0x0000003819197c23 */ /* 0x100fe20008000853 */
[--C-:B------:R-:W-:Y:S01]  /*8a40*/  FFMA R26, R28, UR56, -R83.reuse ;  /* 0x000000381c1a7c23 */ /* 0x100fe20008000853 */
[--C-:B------:R-:W-:Y:S01]  /*8a50*/  FFMA R28, R32, UR56, -R83.reuse ;  /* 0x00000038201c7c23 */ /* 0x100fe20008000853 */
[--C-:B------:R-:W-:Y:S01]  /*8a60*/  FFMA R29, R29, UR56, -R83.reuse ;  /* 0x000000381d1d7c23 */ /* 0x100fe20008000853 */
[----:B------:R-:W-:Y:S01]  /*8a70*/  @!P2 FMUL R67, R67, 0.5 ;  /* 0x3f0000004343a820 */ /* 0x000fe20000400000 */
[--C-:B------:R-:W-:Y:S01]  /*8a80*/  FFMA R32, R33, UR56, -R83.reuse ;  /* 0x0000003821207c23 */ /* 0x100fe20008000853 */
[----:B---3--:R-:W-:Y:S01]  /*8a90*/  @!P4 FMUL R63, R63, R63 ;  /* 0x0000003f3f3fc220 */ /* 0x008fe20000400000 */
[----:B------:R-:W-:Y:S01]  /*8aa0*/  FSETP.GEU.AND P4, PT, R24, -126, PT ;  /* 0xc2fc00001800780b */ /* 0x000fe20003f8e000 */
[----:B------:R-:W-:Y:S01]  /*8ab0*/  @!P6 FMUL R78, R78, 0.5 ;  /* 0x3f0000004e4ee820 */ /* 0x000fe20000400000 */
[--C-:B------:R-:W-:Y:S01]  /*8ac0*/  FFMA R30, R36, UR56, -R83.reuse ;  /* 0x00000038241e7c23 */ /* 0x100fe20008000853 */
[----:B------:R-:W2:Y:S01]  /*8ad0*/  MUFU.EX2 R67, R67 ;  /* 0x0000004300437308 */ /* 0x000ea20000000800 */
[--C-:B------:R-:W-:Y:S01]  /*8ae0*/  FFMA R40, R40, UR56, -R83.reuse ;  /* 0x0000003828287c23 */ /* 0x100fe20008000853 */
[----:B------:R-:W-:Y:S01]  /*8af0*/  @!P3 FMUL R71, R71, 0.5 ;  /* 0x3f0000004747b820 */ /* 0x000fe20000400000 */
[--C-:B------:R-:W-:Y:S01]  /*8b00*/  FFMA R36, R44, UR56, -R83.reuse ;  /* 0x000000382c247c23 */ /* 0x100fe20008000853 */
[----:B-1----:R-:W-:Y:S01]  /*8b10*/  @!P5 FMUL R74, R74, R74 ;  /* 0x0000004a4a4ad220 */ /* 0x002fe20000400000 */
[----:B------:R-:W-:Y:S01]  /*8b20*/  FSETP.GEU.AND P5, PT, R25, -126, PT ;  /* 0xc2fc00001900780b */ /* 0x000fe20003fae000 */
[--C-:B------:R-:W-:Y:S01]  /*8b30*/  FFMA R44, R45, UR56, -R83.reuse ;  /* 0x000000382d2c7c23 */ /* 0x100fe20008000853 */
[--C-:B------:R-:W-:Y:S01]  /*8b40*/  FFMA R48, R48, UR56, -R83.reuse ;  /* 0x0000003830307c23 */ /* 0x100fe20008000853 */
[----:B------:R-:W1:Y:S01]  /*8b50*/  MUFU.EX2 R71, R71 ;  /* 0x0000004700477308 */ /* 0x000e620000000800 */
        /* <DEDUP_REMOVED lines=8> */
[----:B--2---:R-:W-:Y:S01]  /*8be0*/  @!P2 FMUL R67, R67, R67 ;  /* 0x000000434343a220 */ /* 0x004fe20000400000 */
[----:B------:R-:W-:Y:S01]  /*8bf0*/  FSETP.GEU.AND P2, PT, R26, -126, PT ;  /* 0xc2fc00001a00780b */ /* 0x000fe20003f4e000 */
[----:B------:R-:W-:Y:S01]  /*8c00*/  @!P5 FMUL R25, R25, 0.5 ;  /* 0x3f0000001919d820 */ /* 0x000fe20000400000 */
[--C-:B------:R-:W-:Y:S01]  /*8c10*/  FFMA R76, R76, UR56, -R83.reuse ;  /* 0x000000384c4c7c23 */ /* 0x100fe20008000853 */
[--C-:B------:R-:W-:Y:S01]  /*8c20*/  FFMA R80, R80, UR56, -R83.reuse ;  /* 0x0000003850507c23 */ /* 0x100fe20008000853 */
[--C-:B------:R-:W-:Y:S01]  /*8c30*/  FFMA R81, R81, UR56, -R83.reuse ;  /* 0x0000003851517c23 */ /* 0x100fe20008000853 */
[--C-:B------:R-:W-:Y:S01]  /*8c40*/  FFMA R77, R77, UR56, -R83.reuse ;  /* 0x000000384d4d7c23 */ /* 0x100fe20008000853 */
[----:B------:R-:W2:Y:S01]  /*8c50*/  MUFU.EX2 R24, R24 ;  /* 0x0000001800187308 */ /* 0x000ea20000000800 */
[----:B-1----:R-:W-:Y:S01]  /*8c60*/  @!P3 FMUL R71, R71, R71 ;  /* 0x000000474747b220 */ /* 0x002fe20000400000 */
[----:B------:R-:W-:Y:S01]  /*8c70*/  FSETP.GEU.AND P3, PT, R28, -126, PT ;  /* 0xc2fc00001c00780b */ /* 0x000fe20003f6e000 */
[----:B------:R-:W-:Y:S01]  /*8c80*/  FFMA R84, R84, UR56, -R83 ;  /* 0x0000003854547c23 */ /* 0x000fe20008000853 */
[----:B------:R-:W-:Y:S01]  /*8c90*/  FADD R87, R42, R67 ;  /* 0x000000432a577221 */ /* 0x000fe20000000000 */
[----:B------:R-:W-:-:S02]  /*8ca0*/  FMUL R82, R82, UR56 ;  /* 0x0000003852527c20 */ /* 0x000fc40008400000 */
[----:B------:R-:W-:Y:S01]  /*8cb0*/  @!P2 FMUL R26, R26, 0.5 ;  /* 0x3f0000001a1aa820 */ /* 0x000fe20000400000 */
[----:B------:R1:W4:Y:S01]  /*8cc0*/  MUFU.EX2 R75, R25 ;  /* 0x00000019004b7308 */ /* 0x0003220000000800 */
[----:B---3--:R-:W-:Y:S01]  /*8cd0*/  @!P6 FMUL R78, R78, R78 ;  /* 0x0000004e4e4ee220 */ /* 0x008fe20000400000 */
[----:B------:R-:W-:-:S05]  /*8ce0*/  FSETP.GEU.AND P6, PT, R29, -126, PT ;  /* 0xc2fc00001d00780b */ /* 0x000fca0003fce000 */
[----:B------:R-:W-:Y:S01]  /*8cf0*/  @!P3 FMUL R28, R28, 0.5 ;  /* 0x3f0000001c1cb820 */ /* 0x000fe20000400000 */
[----:B------:R-:W3:Y:S01]  /*8d00*/  MUFU.EX2 R26, R26 ;  /* 0x0000001a001a7308 */ /* 0x000ee20000000800 */
[----:B-1----:R-:W-:Y:S01]  /*8d10*/  FFMA R25, R37, UR56, -R83 ;  /* 0x0000003825197c23 */ /* 0x002fe20008000853 */
[----:B--2---:R-:W-:Y:S01]  /*8d20*/  @!P4 FMUL R24, R24, R24 ;  /* 0x000000181818c220 */ /* 0x004fe20000400000 */
[----:B------:R-:W-:-:S04]  /*8d30*/  FSETP.GEU.AND P4, PT, R32, -126, PT ;  /* 0xc2fc00002000780b */ /* 0x000fc80003f8e000 */
[----:B------:R-:W-:Y:S01]  /*8d40*/  @!P6 FMUL R29, R29, 0.5 ;  /* 0x3f0000001d1de820 */ /* 0x000fe20000400000 */
[----:B------:R-:W1:Y:S01]  /*8d50*/  MUFU.EX2 R28, R28 ;  /* 0x0000001c001c7308 */ /* 0x000e620000000800 */
[----:B----4-:R-:W-:Y:S01]  /*8d60*/  @!P5 FMUL R75, R75, R75 ;  /* 0x0000004b4b4bd220 */ /* 0x010fe20000400000 */
[----:B------:R-:W-:-:S06]  /*8d70*/  FSETP.GEU.AND P5, PT, R30, -126, PT ;  /* 0xc2fc00001e00780b */ /* 0x000fcc0003fae000 */
[----:B------:R2:W4:Y:S01]  /*8d80*/  MUFU.EX2 R33, R29 ;  /* 0x0000001d00217308 */ /* 0x0005220000000800 */
[----:B---3--:R-:W-:Y:S01]  /*8d90*/  @!P2 FMUL R26, R26, R26 ;  /* 0x0000001a1a1aa220 */ /* 0x008fe20000400000 */
[----:B------:R-:W-:Y:S01]  /*8da0*/  FSETP.GEU.AND P2, PT, R25, -126, PT ;  /* 0xc2fc00001900780b */ /* 0x000fe20003f4e000 */
[----:B------:R-:W-:-:S04]  /*8db0*/  @!P4 FMUL R32, R32, 0.5 ;  /* 0x3f0000002020c820 */ /* 0x000fc80000400000 */
[----:B------:R-:W-:Y:S01]  /*8dc0*/  @!P5 FMUL R30, R30, 0.5 ;  /* 0x3f0000001e1ed820 */ /* 0x000fe20000400000 */
[----:B------:R-:W3:Y:S01]  /*8dd0*/  MUFU.EX2 R37, R32 ;  /* 0x0000002000257308 */ /* 0x000ee20000000800 */
[----:B--2---:R-:W-:Y:S01]  /*8de0*/  FFMA R29, R41, UR56, -R83 ;  /* 0x00000038291d7c23 */ /* 0x004fe20008000853 */
[----:B-1----:R-:W-:-:S04]  /*8df0*/  @!P3 FMUL R28, R28, R28 ;  /* 0x0000001c1c1cb220 */ /* 0x002fc80000400000 */
[----:B------:R-:W-:Y:S01]  /*8e00*/  FSETP.GEU.AND P3, PT, R29, -126, PT ;  /* 0xc2fc00001d00780b */ /* 0x000fe20003f6e000 */
        /* <DEDUP_REMOVED lines=9> */
[----:B------:R3:W5:Y:S01]  /*8ea0*/  MUFU.EX2 R45, R29 ;  /* 0x0000001d002d7308 */ /* 0x0007620000000800 */
[----:B-1----:R-:W-:Y:S01]  /*8eb0*/  @!P5 FMUL R30, R30, R30 ;  /* 0x0000001e1e1ed220 */ /* 0x002fe20000400000 */
[----:B------:R-:W-:Y:S01]  /*8ec0*/  FSETP.GEU.AND P5, PT, R44, -126, PT ;  /* 0xc2fc00002c00780b */ /* 0x000fe20003fae000 */
[----:B--2---:R-:W-:-:S04]  /*8ed0*/  FFMA R25, R49, UR56, -R83 ;  /* 0x0000003831197c23 */ /* 0x004fc80008000853 */
[----:B------:R-:W-:Y:S01]  /*8ee0*/  @!P4 FMUL R36, R36, 0.5 ;  /* 0x3f0000002424c820 */ /* 0x000fe20000400000 */
[----:B------:R-:W1:Y:S01]  /*8ef0*/  MUFU.EX2 R32, R40 ;  /* 0x0000002800207308 */ /* 0x000e620000000800 */
[----:B----4-:R-:W-:Y:S01]  /*8f00*/  @!P2 FMUL R41, R41, R41 ;  /* 0x000000292929a220 */ /* 0x010fe20000400000 */
[----:B------:R-:W-:Y:S01]  /*8f10*/  FSETP.GEU.AND P2, PT, R48, -126, PT ;  /* 0xc2fc00003000780b */ /* 0x000fe20003f4e000 */
[----:B---3--:R-:W-:-:S04]  /*8f20*/  FFMA R29, R53, UR56, -R83 ;  /* 0x00000038351d7c23 */ /* 0x008fc80008000853 */
[----:B------:R-:W-:Y:S01]  /*8f30*/  @!P5 FMUL R44, R44, 0.5 ;  /* 0x3f0000002c2cd820 */ /* 0x000fe20000400000 */
[----:B------:R-:W2:Y:S01]  /*8f40*/  MUFU.EX2 R36, R36 ;  /* 0x0000002400247308 */ /* 0x000ea20000000800 */
[----:B-----5:R-:W-:Y:S01]  /*8f50*/  @!P3 FMUL R45, R45, R45 ;  /* 0x0000002d2d2db220 */ /* 0x020fe20000400000 */
[----:B------:R-:W-:-:S05]  /*8f60*/  FSETP.GEU.AND P3, PT, R52, -126, PT ;  /* 0xc2fc00003400780b */ /* 0x000fca0003f6e000 */
        /* <DEDUP_REMOVED lines=9> */
[----:B------:R2:W5:Y:S01]  /*9000*/  MUFU.EX2 R44, R52 ;  /* 0x00000034002c7308 */ /* 0x0005620000000800 */
[----:B-1----:R-:W-:Y:S01]  /*9010*/  FFMA R48, R57, UR56, -R83 ;  /* 0x0000003839307c23 */ /* 0x002fe20008000853 */
[----:B---3--:R-:W-:Y:S01]  /*9020*/  @!P5 FMUL R49, R49, R49 ;  /* 0x000000313131d220 */ /* 0x008fe20000400000 */
[----:B------:R-:W-:-:S04]  /*9030*/  FSETP.GEU.AND P5, PT, R56, -126, PT ;  /* 0xc2fc00003800780b */ /* 0x000fc80003fae000 */
[----:B------:R-:W-:Y:S01]  /*9040*/  @!P4 FMUL R29, R29, 0.5 ;  /* 0x3f0000001d1dc820 */ /* 0x000fe20000400000 */
[----:B------:R1:W3:Y:S01]  /*9050*/  MUFU.EX2 R53, R25 ;  /* 0x0000001900357308 */ /* 0x0002e20000000800 */
[----:B----4-:R-:W-:Y:S01]  /*9060*/  @!P2 FMUL R40, R40, R40 ;  /* 0x000000282828a220 */ /* 0x010fe20000400000 */
[----:B------:R-:W-:Y:S01]  /*9070*/  FSETP.GEU.AND P2, PT, R48, -126, PT ;  /* 0xc2fc00003000780b */ /* 0x000fe20003f4e000 */
[----:B--2---:R-:W-:-:S05]  /*9080*/  FFMA R52, R61, UR56, -R83 ;  /* 0x000000383d347c23 */ /* 0x004fca0008000853 */
[----:B------:R-:W-:Y:S01]  /*9090*/  @!P5 FMUL R56, R56, 0.5 ;  /* 0x3f0000003838d820 */ /* 0x000fe20000400000 */
[----:B------:R2:W4:Y:S01]  /*90a0*/  MUFU.EX2 R57, R29 ;  /* 0x0000001d00397308 */ /* 0x0005220000000800 */
[----:B-----5:R-:W-:Y:S01]  /*90b0*/  @!P3 FMUL R44, R44, R44 ;  /* 0x0000002c2c2cb220 */ /* 0x020fe20000400000 */
[----:B------:R-:W-:Y:S01]  /*90c0*/  FSETP.GEU.AND P3, PT, R52, -126, PT ;  /* 0xc2fc00003400780b */ /* 0x000fe20003f6e000 */
[----:B-1----:R-:W-:-:S03]  /*90d0*/  FFMA R25, R69, UR56, -R83 ;  /* 0x0000003845197c23 */ /* 0x002fc60008000853 */
[----:B------:R-:W-:Y:S02]  /*90e0*/  @!P2 FMUL R48, R48, 0.5 ;  /* 0x3f0000003030a820 */ /* 0x000fe40000400000 */
[----:B------:R1:W5:Y:S01]  /*90f0*/  MUFU.EX2 R79, R56 ;  /* 0x00000038004f7308 */ /* 0x0003620000000800 */
[----:B---3--:R-:W-:Y:S01]  /*9100*/  @!P6 FMUL R53, R53, R53 ;  /* 0x000000353535e220 */ /* 0x008fe20000400000 */
[----:B------:R-:W-:Y:S01]  /*9110*/  FSETP.GEU.AND P6, PT, R60, -126, PT ;  /* 0xc2fc00003c00780b */ /* 0x000fe20003fce000 */
[----:B--2---:R-:W-:-:S04]  /*9120*/  FFMA R29, R73, UR56, -R83 ;  /* 0x00000038491d7c23 */ /* 0x004fc80008000853 */
[----:B------:R-:W-:Y:S01]  /*9130*/  @!P3 FMUL R52, R52, 0.5 ;  /* 0x3f0000003434b820 */ /* 0x000fe20000400000 */
[----:B------:R-:W2:Y:S01]  /*9140*/  MUFU.EX2 R48, R48 ;  /* 0x0000003000307308 */ /* 0x000ea20000000800 */
[--C-:B-1----:R-:W-:Y:S01]  /*9150*/  FFMA R56, R65, UR56, -R83.reuse ;  /* 0x0000003841387c23 */ /* 0x102fe20008000853 */
[----:B----4-:R-:W-:Y:S01]  /*9160*/  @!P4 FMUL R57, R57, R57 ;  /* 0x000000393939c220 */ /* 0x010fe20000400000 */
[----:B------:R-:W-:Y:S01]  /*9170*/  FSETP.GEU.AND P4, PT, R64, -126, PT ;  /* 0xc2fc00004000780b */ /* 0x000fe20003f8e000 */
[----:B------:R-:W-:Y:S01]  /*9180*/  FFMA R83, R85, UR56, -R83 ;  /* 0x0000003855537c23 */ /* 0x000fe20008000853 */
[----:B------:R-:W-:Y:S02]  /*9190*/  FADD R85, R34, R59 ;  /* 0x0000003b22557221 */ /* 0x000fe40000000000 */
[----:B------:R-:W-:Y:S01]  /*91a0*/  @!P6 FMUL R60, R60, 0.5 ;  /* 0x3f0000003c3ce820 */ /* 0x000fe20000400000 */
[----:B------:R-:W1:Y:S01]  /*91b0*/  MUFU.EX2 R52, R52 ;  /* 0x0000003400347308 */ /* 0x000e620000000800 */
[----:B-----5:R-:W-:Y:S01]  /*91c0*/  @!P5 FMUL R79, R79, R79 ;  /* 0x0000004f4f4fd220 */ /* 0x020fe20000400000 */
[----:B------:R-:W-:-:S06]  /*91d0*/  FSETP.GEU.AND P5, PT, R56, -126, PT ;  /* 0xc2fc00003800780b */ /* 0x000fcc0003fae000 */
[----:B------:R-:W3:Y:S01]  /*91e0*/  MUFU.EX2 R61, R60 ;  /* 0x0000003c003d7308 */ /* 0x000ee20000000800 */
[----:B--2---:R-:W-:Y:S01]  /*91f0*/  @!P2 FMUL R48, R48, R48 ;  /* 0x000000303030a220 */ /* 0x004fe20000400000 */
[----:B------:R-:W-:Y:S01]  /*9200*/  FSETP.GEU.AND P2, PT, R68, -126, PT ;  /* 0xc2fc00004400780b */ /* 0x000fe20003f4e000 */
[----:B------:R-:W-:-:S04]  /*9210*/  @!P4 FMUL R64, R64, 0.5 ;  /* 0x3f0000004040c820 */ /* 0x000fc80000400000 */
[----:B------:R-:W-:Y:S01]  /*9220*/  @!P5 FMUL R56, R56, 0.5 ;  /* 0x3f0000003838d820 */ /* 0x000fe20000400000 */
[----:B------:R-:W2:Y:S01]  /*9230*/  MUFU.EX2 R65, R64 ;  /* 0x0000004000417308 */ /* 0x000ea20000000800 */
[----:B-1----:R-:W-:Y:S01]  /*9240*/  @!P3 FMUL R52, R52, R52 ;  /* 0x000000343434b220 */ /* 0x002fe20000400000 */
[----:B------:R-:W-:-:S05]  /*9250*/  FSETP.GEU.AND P3, PT, R72, -126, PT ;  /* 0xc2fc00004800780b */ /* 0x000fca0003f6e000 */
[----:B------:R-:W-:Y:S01]  /*9260*/  @!P2 FMUL R68, R68, 0.5 ;  /* 0x3f0000004444a820 */ /* 0x000fe20000400000 */
[----:B------:R-:W1:Y:S01]  /*9270*/  MUFU.EX2 R56, R56 ;  /* 0x0000003800387308 */ /* 0x000e620000000800 */
[----:B---3--:R-:W-:Y:S01]  /*9280*/  @!P6 FMUL R61, R61, R61 ;  /* 0x0000003d3d3de220 */ /* 0x008fe20000400000 */
[----:B------:R-:W-:-:S05]  /*9290*/  FSETP.GEU.AND P6, PT, R25, -126, PT ;  /* 0xc2fc00001900780b */ /* 0x000fca0003fce000 */
[----:B------:R-:W-:Y:S01]  /*92a0*/  @!P3 FMUL R72, R72, 0.5 ;  /* 0x3f0000004848b820 */ /* 0x000fe20000400000 */
[----:B------:R3:W4:Y:S01]  /*92b0*/  MUFU.EX2 R69, R68 ;  /* 0x0000004400457308 */ /* 0x0007220000000800 */
[----:B--2---:R-:W-:Y:S01]  /*92c0*/  @!P4 FMUL R65, R65, R65 ;  /* 0x000000414141c220 */ /* 0x004fe20000400000 */
[----:B------:R-:W-:-:S05]  /*92d0*/  FSETP.GEU.AND P4, PT, R29, -126, PT ;  /* 0xc2fc00001d00780b */ /* 0x000fca0003f8e000 */
[----:B------:R-:W-:Y:S01]  /*92e0*/  @!P6 FMUL R25, R25, 0.5 ;  /* 0x3f0000001919e820 */ /* 0x000fe20000400000 */
[----:B------:R2:W5:Y:S01]  /*92f0*/  MUFU.EX2 R73, R72 ;  /* 0x0000004800497308 */ /* 0x0005620000000800 */
[----:B-1----:R-:W-:Y:S01]  /*9300*/  @!P5 FMUL R56, R56, R56 ;  /* 0x000000383838d220 */ /* 0x002fe20000400000 */
[----:B------:R-:W-:Y:S01]  /*9310*/  FSETP.GEU.AND P5, PT, R76, -126, PT ;  /* 0xc2fc00004c00780b */ /* 0x000fe20003fae000 */
[----:B---3--:R-:W-:-:S04]  /*9320*/  FADD R68, R15, R62 ;  /* 0x0000003e0f447221 */ /* 0x008fc80000000000 */
[----:B------:R-:W-:Y:S01]  /*9330*/  @!P4 FMUL R29, R29, 0.5 ;  /* 0x3f0000001d1dc820 */ /* 0x000fe20000400000 */
[----:B------:R1:W3:Y:S01]  /*9340*/  MUFU.EX2 R60, R25 ;  /* 0x00000019003c7308 */ /* 0x0002e20000000800 */
[----:B----4-:R-:W-:Y:S01]  /*9350*/  @!P2 FMUL R69, R69, R69 ;  /* 0x000000454545a220 */ /* 0x010fe20000400000 */
[----:B------:R-:W-:Y:S01]  /*9360*/  FSETP.GEU.AND P2, PT, R80, -126, PT ;  /* 0xc2fc00005000780b */ /* 0x000fe20003f4e000 */
[----:B------:R-:W-:Y:S01]  /*9370*/  FADD R158, R68, R87 ;  /* 0x00000057449e7221 */ /* 0x000fe20000000000 */
[----:B--2---:R-:W-:-:S03]  /*9380*/  FADD R72, R23, R74 ;  /* 0x0000004a17487221 */ /* 0x004fc60000000000 */
[----:B------:R-:W-:Y:S01]  /*9390*/  @!P5 FMUL R76, R76, 0.5 ;  /* 0x3f0000004c4cd820 */ /* 0x000fe20000400000 */
[----:B------:R2:W4:Y:S01]  /*93a0*/  MUFU.EX2 R64, R29 ;  /* 0x0000001d00407308 */ /* 0x0005220000000800 */
[----:B-1----:R-:W-:Y:S01]  /*93b0*/  FADD R25, -R11, R8 ;  /* 0x000000080b197221 */ /* 0x002fe20000000100 */
[----:B------:R-:W-:Y:S01]  /*93c0*/  FADD R11, R21, R70 ;  /* 0x00000046150b7221 */ /* 0x000fe20000000000 */
[----:B------:R-:W-:Y:S01]  /*93d0*/  FADD R8, R10, R43 ;  /* 0x0000002b0a087221 */ /* 0x000fe20000000000 */
[----:B-----5:R-:W-:Y:S01]  /*93e0*/  @!P3 FMUL R73, R73, R73 ;  /* 0x000000494949b220 */ /* 0x020fe20000400000 */
[----:B------:R-:W-:Y:S01]  /*93f0*/  FSETP.GEU.AND P3, PT, R81, -126, PT ;  /* 0xc2fc00005100780b */ /* 0x000fe20003f6e000 */
[----:B------:R-:W-:Y:S01]  /*9400*/  FMUL R153, R25, UR56 ;  /* 0x0000003819997c20 */ /* 0x000fe20008400000 */
[----:B------:R-:W-:Y:S01]  /*9410*/  @!P2 FMUL R80, R80, 0.5 ;  /* 0x3f0000005050a820 */ /* 0x000fe20000400000 */
[----:B------:R-:W-:Y:S01]  /*9420*/  FADD R154, R8, R11 ;  /* 0x0000000b089a7221 */ /* 0x000fe20000000000 */
[----:B------:R-:W1:Y:S01]  /*9430*/  MUFU.EX2 R9, R76 ;  /* 0x0000004c00097308 */ /* 0x000e620000000800 */
[----:B--2---:R-:W-:Y:S01]  /*9440*/  FADD R29, R14, R47 ;  /* 0x0000002f0e1d7221 */ /* 0x004fe20000000000 */
[----:B------:R-:W-:Y:S01]  /*9450*/  FADD R8, R13, R50 ;  /* 0x000000320d087221 */ /* 0x000fe20000000000 */
[----:B---3--:R-:W-:Y:S01]  /*9460*/  @!P6 FMUL R60, R60, R60 ;  /* 0x0000003c3c3ce220 */ /* 0x008fe20000400000 */
[----:B------:R-:W-:Y:S01]  /*9470*/  FSETP.GEU.AND P6, PT, R82, -126, PT ;  /* 0xc2fc00005200780b */ /* 0x000fe20003fce000 */
[----:B------:R-:W-:Y:S01]  /*9480*/  FADD R159, R29, R72 ;  /* 0x000000481d9f7221 */ /* 0x000fe20000000000 */
[----:B------:R-:W-:Y:S01]  /*9490*/  FADD R29, R31, R54 ;  /* 0x000000361f1d7221 */ /* 0x000fe20000000000 */
[----:B------:R-:W-:Y:S01]  /*94a0*/  FADD R72, R39, R78 ;  /* 0x0000004e27487221 */ /* 0x000fe20000000000 */
[----:B------:R-:W2:Y:S01]  /*94b0*/  MUFU.EX2 R11, R80 ;  /* 0x00000050000b7308 */ /* 0x000ea20000000800 */
[----:B----4-:R-:W-:Y:S01]  /*94c0*/  @!P4 FMUL R64, R64, R64 ;  /* 0x000000404040c220 */ /* 0x010fe20000400000 */
[----:B------:R-:W-:Y:S01]  /*94d0*/  @!P3 FMUL R81, R81, 0.5 ;  /* 0x3f0000005151b820 */ /* 0x000fe20000400000 */
[----:B------:R-:W-:Y:S01]  /*94e0*/  FSETP.GEU.AND P4, PT, R77, -126, PT ;  /* 0xc2fc00004d00780b */ /* 0x000fe20003f8e000 */
[----:B------:R-:W-:Y:S01]  /*94f0*/  FADD R155, R8, R85 ;  /* 0x00000055089b7221 */ /* 0x000fe20000000000 */
[----:B------:R-:W-:Y:S01]  /*9500*/  FADD R8, R27, R58 ;  /* 0x0000003a1b087221 */ /* 0x000fe20000000000 */
[----:B------:R-:W-:Y:S01]  /*9510*/  FADD R161, R29, R72 ;  /* 0x000000481da17221 */ /* 0x000fe20000000000 */
[----:B------:R-:W-:Y:S01]  /*9520*/  FADD R85, R35, R66 ;  /* 0x0000004223557221 */ /* 0x000fe20000000000 */
[----:B------:R3:W4:Y:S01]  /*9530*/  MUFU.EX2 R68, R81 ;  /* 0x0000005100447308 */ /* 0x0007220000000800 */
[----:B-1----:R-:W-:Y:S01]  /*9540*/  @!P5 FMUL R9, R9, R9 ;  /* 0x000000090909d220 */ /* 0x002fe20000400000 */
[----:B------:R-:W-:Y:S01]  /*9550*/  FSETP.GEU.AND P5, PT, R84, -126, PT ;  /* 0xc2fc00005400780b */ /* 0x000fe20003fae000 */
[----:B------:R-:W-:Y:S01]  /*9560*/  FADD R72, R20, R55 ;  /* 0x0000003714487221 */ /* 0x000fe20000000000 */
[----:B------:R-:W-:Y:S01]  /*9570*/  FADD R156, R8, R85 ;  /* 0x00000055089c7221 */ /* 0x000fe20000000000 */
[----:B------:R-:W-:Y:S01]  /*9580*/  FADD R29, R12, R51 ;  /* 0x000000330c1d7221 */ /* 0x000fe20000000000 */
[----:B------:R-:W-:Y:S01]  /*9590*/  FADD R76, R38, R63 ;  /* 0x0000003f264c7221 */ /* 0x000fe20000000000 */
[----:B------:R-:W-:Y:S01]  /*95a0*/  FADD R25, R24, R79 ;  /* 0x0000004f18197221 */ /* 0x000fe20000000000 */
[----:B------:R-:W-:Y:S01]  /*95b0*/  @!P4 FMUL R77, R77, 0.5 ;  /* 0x3f0000004d4dc820 */ /* 0x000fe20000400000 */
[----:B--2---:R-:W-:Y:S01]  /*95c0*/  @!P2 FMUL R11, R11, R11 ;  /* 0x0000000b0b0ba220 */ /* 0x004fe20000400000 */
[----:B------:R-:W-:Y:S01]  /*95d0*/  FSETP.GEU.AND P2, PT, R83, -126, PT ;  /* 0xc2fc00005300780b */ /* 0x000fe20003f4e000 */
[----:B---3--:R-:W-:Y:S01]  /*95e0*/  FADD R81, R46, R71 ;  /* 0x000000472e517221 */ /* 0x008fe20000000000 */
[----:B------:R-:W1:Y:S01]  /*95f0*/  MUFU.EX2 R8, R77 ;  /* 0x0000004d00087308 */ /* 0x000e620000000800 */
[----:B------:R-:W-:Y:S01]  /*9600*/  FADD R157, R29, R76 ;  /* 0x0000004c1d9d7221 */ /* 0x000fe20000000000 */
[----:B------:R-:W-:Y:S01]  /*9610*/  FADD R80, R32, R73 ;  /* 0x0000004920507221 */ /* 0x000fe20000000000 */
[----:B------:R-:W-:Y:S01]  /*9620*/  @!P5 FMUL R84, R84, 0.5 ;  /* 0x3f0000005454d820 */ /* 0x000fe20000400000 */
[----:B------:R-:W-:Y:S01]  /*9630*/  FADD R160, R72, R81 ;  /* 0x0000005148a07221 */ /* 0x000fe20000000000 */
[----:B----4-:R-:W-:Y:S01]  /*9640*/  @!P3 FMUL R68, R68, R68 ;  /* 0x000000444444b220 */ /* 0x010fe20000400000 */
[----:B------:R-:W-:Y:S01]  /*9650*/  FSETP.GEU.AND P3, PT, R153, -126, PT ;  /* 0xc2fc00009900780b */ /* 0x000fe20003f6e000 */
[----:B------:R-:W-:Y:S01]  /*9660*/  FADD R76, R28, R65 ;  /* 0x000000411c4c7221 */ /* 0x000fe20000000000 */
[----:B------:R-:W2:Y:S01]  /*9670*/  MUFU.EX2 R77, R84 ;  /* 0x00000054004d7308 */ /* 0x000ea20000000800 */
[----:B------:R-:W-:Y:S01]  /*9680*/  FADD R81, R40, R11 ;  /* 0x0000000b28517221 */ /* 0x000fe20000000000 */
[----:B------:R-:W-:Y:S01]  /*9690*/  FADD R29, R75, R48 ;  /* 0x000000304b1d7221 */ /* 0x000fe20000000000 */
[----:B------:R-:W-:Y:S01]  /*96a0*/  @!P2 FMUL R83, R83, 0.5 ;  /* 0x3f0000005353a820 */ /* 0x000fe20000400000 */
[----:B------:R-:W-:Y:S01]  /*96b0*/  FADD R86, R45, R64 ;  /* 0x000000402d567221 */ /* 0x000fe20000000000 */
[----:B------:R-:W-:Y:S01]  /*96c0*/  @!P6 FMUL R82, R82, 0.5 ;  /* 0x3f0000005252e820 */ /* 0x000fe20000400000 */
[----:B------:R-:W-:Y:S01]  /*96d0*/  FADD R85, R25, R80 ;  /* 0x0000005019557221 */ /* 0x000fe20000000000 */
[----:B------:R-:W-:Y:S01]  /*96e0*/  FADD R152, R76, R81 ;  /* 0x000000514c987221 */ /* 0x000fe20000000000 */
[----:B------:R3:W4:Y:S01]  /*96f0*/  MUFU.EX2 R72, R83 ;  /* 0x0000005300487308 */ /* 0x0007220000000800 */
[----:B------:R-:W-:Y:S01]  /*9700*/  FADD R86, R29, R86 ;  /* 0x000000561d567221 */ /* 0x000fe20000000000 */
[----:B------:R-:W-:Y:S01]  /*9710*/  FADD R29, R37, R56 ;  /* 0x00000038251d7221 */ /* 0x000fe20000000000 */
[----:B------:R-:W-:Y:S01]  /*9720*/  @!P3 FMUL R153, R153, 0.5 ;  /* 0x3f0000009999b820 */ /* 0x000fe20000400000 */
[----:B------:R-:W-:Y:S01]  /*9730*/  FADD R80, R53, R68 ;  /* 0x0000004435507221 */ /* 0x000fe20000000000 */
[----:B------:R-:W-:Y:S01]  /*9740*/  FADD R25, R26, R61 ;  /* 0x0000003d1a197221 */ /* 0x000fe20000000000 */
[----:B------:R-:W-:Y:S01]  /*9750*/  FADD R76, R36, R9 ;  /* 0x00000009244c7221 */ /* 0x000fe20000000000 */
[----:B-1----:R-:W-:Y:S01]  /*9760*/  @!P4 FMUL R8, R8, R8 ;  /* 0x000000080808c220 */ /* 0x002fe20000400000 */
[----:B------:R-:W-:Y:S01]  /*9770*/  FADD R87, R29, R80 ;  /* 0x000000501d577221 */ /* 0x000fe20000000000 */
[----:B--2---:R-:W-:Y:S01]  /*9780*/  @!P5 FMUL R77, R77, R77 ;  /* 0x0000004d4d4dd220 */ /* 0x004fe20000400000 */
[----:B---3--:R-:W-:Y:S01]  /*9790*/  FADD R83, R25, R76 ;  /* 0x0000004c19537221 */ /* 0x008fe20000000000 */
[----:B------:R-:W1:Y:S01]  /*97a0*/  MUFU.EX2 R82, R82 ;  /* 0x0000005200527308 */ /* 0x000e620000000800 */
[----:B------:R-:W-:Y:S01]  /*97b0*/  FADD R29, R30, R69 ;  /* 0x000000451e1d7221 */ /* 0x000fe20000000000 */
[----:B------:R-:W-:Y:S01]  /*97c0*/  FADD R84, R44, R77 ;  /* 0x0000004d2c547221 */ /* 0x000fe20000000000 */
[----:B------:R-:W-:Y:S01]  /*97d0*/  FADD R25, R33, R52 ;  /* 0x0000003421197221 */ /* 0x000fe20000000000 */
[----:B------:R-:W-:Y:S01]  /*97e0*/  FADD R80, R49, R8 ;  /* 0x0000000831507221 */ /* 0x000fe20000000000 */
[----:B------:R-:W-:Y:S01]  /*97f0*/  FADD R76, R41, R60 ;  /* 0x0000003c294c7221 */ /* 0x000fe20000000000 */
[----:B----4-:R-:W-:Y:S01]  /*9800*/  @!P2 FMUL R72, R72, R72 ;  /* 0x000000484848a220 */ /* 0x010fe20000400000 */
[----:B------:R-:W-:Y:S01]  /*9810*/  FADD R84, R29, R84 ;  /* 0x000000541d547221 */ /* 0x000fe20000000000 */
[----:B------:R-:W2:Y:S01]  /*9820*/  MUFU.EX2 R153, R153 ;  /* 0x0000009900997308 */ /* 0x000ea20000000800 */
        /* <DEDUP_REMOVED lines=18> */
[----:B------:R-:W-:Y:S01]  /*9950*/  F2FP.BF16.F32.PACK_AB R26, R33, R26 ;  /* 0x0000001a211a723e */ /* 0x000fe200000010ff */
[----:B------:R-:W-:Y:S01]  /*9960*/  FADD R154, R154, R155 ;  /* 0x0000009b9a9a7221 */ /* 0x000fe20000000000 */
[----:B--2---:R-:W-:Y:S01]  /*9970*/  @!P3 FMUL R153, R153, R153 ;  /* 0x000000999999b220 */ /* 0x004fe20000400000 */
[----:B------:R-:W-:Y:S01]  /*9980*/  F2FP.BF16.F32.PACK_AB R33, R34, R21 ;  /* 0x000000152221723e */ /* 0x000fe200000010ff */
[----:B------:R1:W2:Y:S01]  /*9990*/  SYNCS.PHASECHK.TRANS64.TRYWAIT P2, [UR6+0x34400], R76 ;  /* 0x0344004cff0075a7 */ /* 0x0002a20008040146 */
[----:B------:R-:W-:Y:S01]  /*99a0*/  F2FP.BF16.F32.PACK_AB R28, R37, R28 ;  /* 0x0000001c251c723e */ /* 0x000fe200000010ff */
[----:B------:R-:W-:Y:S01]  /*99b0*/  FFMA R3, R82, R3, R25 ;  /* 0x0000000352037223 */ /* 0x000fe20000000019 */
[----:B------:R-:W-:Y:S01]  /*99c0*/  F2FP.BF16.F32.PACK_AB R30, R41, R30 ;  /* 0x0000001e291e723e */ /* 0x000fe200000010ff */
[----:B------:R-:W-:Y:S01]  /*99d0*/  FFMA R0, R153, R0, R154 ;  /* 0x0000000099007223 */ /* 0x000fe2000000009a */
[----:B------:R-:W-:Y:S01]  /*99e0*/  F2FP.BF16.F32.PACK_AB R32, R45, R32 ;  /* 0x000000202d20723e */ /* 0x000fe200000010ff */
[-C--:B------:R-:W-:Y:S01]  /*99f0*/  FMUL R90, R90, R153.reuse ;  /* 0x000000995a5a7220 */ /* 0x080fe20000400000 */
[----:B------:R-:W-:Y:S01]  /*9a00*/  F2FP.BF16.F32.PACK_AB R34, R49, R36 ;  /* 0x000000243122723e */ /* 0x000fe200000010ff */
[----:B------:R-:W-:Y:S01]  /*9a10*/  FMUL R91, R91, R153 ;  /* 0x000000995b5b7220 */ /* 0x000fe20000400000 */
[----:B------:R-:W-:Y:S01]  /*9a20*/  F2FP.BF16.F32.PACK_AB R35, R38, R35 ;  /* 0x000000232623723e */ /* 0x000fe200000010ff */
[-C--:B------:R-:W-:Y:S01]  /*9a30*/  FMUL R94, R94, R153.reuse ;  /* 0x000000995e5e7220 */ /* 0x080fe20000400000 */
[----:B------:R-:W-:Y:S01]  /*9a40*/  F2FP.BF16.F32.PACK_AB R36, R53, R40 ;  /* 0x000000283524723e */ /* 0x000fe200000010ff */
[----:B------:R-:W-:Y:S01]  /*9a50*/  FMUL R95, R95, R153 ;  /* 0x000000995f5f7220 */ /* 0x000fe20000400000 */
[----:B------:R-:W-:Y:S01]  /*9a60*/  F2FP.BF16.F32.PACK_AB R37, R42, R23 ;  /* 0x000000172a25723e */ /* 0x000fe200000010ff */
[----:B------:R-:W-:Y:S01]  /*9a70*/  FMUL R98, R98, R153 ;  /* 0x0000009962627220 */ /* 0x000fe20000400000 */
        /* <DEDUP_REMOVED lines=37> */
[----:B------:R-:W-:Y:S01]  /*9cd0*/  F2FP.BF16.F32.PACK_AB R27, R12, R27 ;  /* 0x0000001b0c1b723e */ /* 0x000fe200000010ff */
        /* <DEDUP_REMOVED lines=45> */
.L_x_41:
[----:B------:R-:W-:Y:S05]  /*9fb0*/  @P2 BRA `(.L_x_42) ;  /* 0x0000000000082947 */ /* 0x000fea0003800000 */
[----:B------:R-:W1:Y:S02]  /*9fc0*/  SYNCS.PHASECHK.TRANS64.TRYWAIT P2, [UR6+0x34400], R76 ;  /* 0x0344004cff0075a7 */ /* 0x000e640008040146 */
[----:B-1----:R-:W-:Y:S05]  /*9fd0*/  @!P2 BRA `(.L_x_43) ;  /* 0x0000003c00d8a947 */ /* 0x002fea0003800000 */
.L_x_42:
        /* <DEDUP_REMOVED lines=44> */
.L_x_44:
[----:B------:R-:W-:-:S04]  /*a2a0*/  ULEA UR6, UR51, UR45, 0x3 ;  /* 0x0000002d33067291 */ /* 0x000fc8000f8e183f */
[----:B------:R-:W-:-:S04]  /*a2b0*/  UIADD3 UR6, UR6, 0x34428, URZ ;  /* 0x0003442806067890 */ /* 0x000fc8000fffe03f */
[----:B------:R-:W-:-:S09]  /*a2c0*/  UPRMT UR6, URZ, 0x654, UR6 ;  /* 0x000006543f067896 */ /* 0x000fd20008000006 */
[----:B------:R-:W-:Y:S01]  /*a2d0*/  SYNCS.ARRIVE.TRANS64.RED.A1T0 RZ, [UR6], RZ ;  /* 0x000000ffffff79a7 */ /* 0x000fe20008100406 */
[----:B------:R-:W-:Y:S05]  /*a2e0*/  @P1 BRA `(.L_x_45) ;  /* 0x0000000000041947 */ /* 0x000fea0003800000 */
[----:B------:R-:W-:Y:S01]  /*a2f0*/  BPT.TRAP 0x1 ;  /* 0x000000040000795c */ /* 0x000fe20000300000 */
.L_x_45:
[----:B------:R-:W-:-:S04]  /*a300*/  UIADD3 UR51, UR51, 0x1, URZ ;  /* 0x0000000133337890 */ /* 0x000fc8000fffe03f */
[----:B------:R-:W-:-:S04]  /*a310*/  UISETP.NE.AND UP0, UPT, UR51, 0x5, UPT ;  /* 0x000000053300788c */ /* 0x000fc8000bf05270 */
[----:B------:R-:W-:Y:S01]  /*a320*/  USEL UR51, UR51, URZ, UP0 ;  /* 0x0000003f33337287 */ /* 0x000fe20008000000 */
[----:B------:R-:W-:Y:S11]  /*a330*/  @!P0 BRA `(.L_x_46) ;  /* 0x0000000000048947 */ /* 0x000ff60003800000 */
[----:B------:R-:W-:Y:S01]  /*a340*/  BPT.TRAP 0x1 ;  /* 0x000000040000795c */ /* 0x000fe20000300000 */
.L_x_46:
[----:B------:R-:W-:-:S04]  /*a350*/  ULEA UR6, UR51, UR45, 0x3 ;  /* 0x0000002d33067291 */ /* 0x000fc8000f8e183f */
[----:B------:R-:W-:-:S04]  /*a360*/  UIADD3 UR6, UR6, 0x34428, URZ ;  /* 0x0003442806067890 */ /* 0x000fc8000fffe03f */
[----:B------:R-:W-:-:S09]  /*a370*/  UPRMT UR6, URZ, 0x654, UR6 ;  /* 0x000006543f067896 */ /* 0x000fd20008000006 */
[----:B------:R-:W-:Y:S01]  /*a380*/  SYNCS.ARRIVE.TRANS64.RED.A1T0 RZ, [UR6], RZ ;  /* 0x000000ffffff79a7 */ /* 0x000fe20008100406 */
[----:B------:R-:W-:Y:S05]  /*a390*/  @P1 BRA `(.L_x_47) ;  /* 0x0000000000041947 */ /* 0x000fea0003800000 */
[----:B------:R-:W-:Y:S01]  /*a3a0*/  BPT.TRAP 0x1 ;  /* 0x000000040000795c */ /* 0x000fe20000300000 */
.L_x_47:
[----:B------:R-:W-:Y:S01]  /*a3b0*/  UIADD3 UR10, UR10, 0x1, URZ ;  /* 0x000000010a0a7890 */ /* 0x000fe2000fffe03f */
[C---:B------:R-:W-:Y:S01]  /*a3c0*/  ISETP.GT.AND P2, PT, R7.reuse, 0x1, PT ;  /* 0x000000010700780c */ /* 0x040fe20003f44270 */
[----:B------:R-:W-:Y:S01]  /*a3d0*/  UIADD3 UR51, UR51, 0x1, URZ ;  /* 0x0000000133337890 */ /* 0x000fe2000fffe03f */
[----:B------:R-:W-:Y:S01]  /*a3e0*/  IADD3 R7, R7, -0x1, RZ ;  /* 0xffffffff07077810 */ /* 0x000fe20007ffe0ff */
[----:B------:R-:W-:Y:S01]  /*a3f0*/  UISETP.NE.AND UP1, UPT, UR10, 0x5, UPT ;  /* 0x000000050a00788c */ /* 0x000fe2000bf25270 */
[----:B------:R-:W-:Y:S01]  /*a400*/  IADD3 R4, R4, 0x80, RZ ;  /* 0x0000008004047810 */ /* 0x000fe20007ffe0ff */
[----:B------:R-:W-:Y:S01]  /*a410*/  UISETP.NE.AND UP0, UPT, UR51, 0x5, UPT ;  /* 0x000000053300788c */ /* 0x000fe2000bf05270 */
[----:B-1----:R-:W-:Y:S01]  /*a420*/  IMAD.MOV.U32 R9, RZ, RZ, R5 ;  /* 0x000000ffff097224 */ /* 0x002fe200078e0005 */
[----:B------:R-:W-:Y:S01]  /*a430*/  USEL UR6, URZ, 0x1, UP1 ;  /* 0x000000013f067887 */ /* 0x000fe20008800000 */
[----:B------:R-:W-:Y:S01]  /*a440*/  MOV R8, R6 ;  /* 0x0000000600087202 */ /* 0x000fe20000000f00 */
[----:B------:R-:W-:-:S02]  /*a450*/  USEL UR51, UR51, URZ, UP0 ;  /* 0x0000003f33337287 */ /* 0x000fc40008000000 */
[----:B------:R-:W-:Y:S02]  /*a460*/  USEL UR37, UR10, URZ, UP1 ;  /* 0x0000003f0a257287 */ /* 0x000fe40008800000 */
[----:B------:R-:W-:Y:S01]  /*a470*/  LOP3.LUT R18, R18, UR6, RZ, 0x3c, !PT ;  /* 0x0000000612127c12 */ /* 0x000fe2000f8e3cff */
[----:B------:R-:W-:Y:S09]  /*a480*/  @P2 BRA `(.L_x_48) ;  /* 0xffffffc800d02947 */ /* 0x000ff2000383ffff */
.L_x_37:
[----:B------:R-:W-:-:S04]  /*a490*/  ULOP3.LUT UR4, UR48, 0x1, URZ, 0xfc, !UPT ;  /* 0x0000000130047892 */ /* 0x000fc8000f8efc3f */
[----:B------:R-:W-:-:S06]  /*a4a0*/  UISETP.NE.AND UP0, UPT, UR4, 0x3, UPT ;  /* 0x000000030400788c */ /* 0x000fcc000bf05270 */
[----:B------:R-:W-:-:S13]  /*a4b0*/  PLOP3.LUT P2, PT, PT, PT, UP0, 0x80, 0x0 ;  /* 0x000000000000781c */ /* 0x000fda0003f4f008 */
[----:B------:R-:W-:Y:S05]  /*a4c0*/  @!P2 BRA `(.L_x_49) ;  /* 0x000000000004a947 */ /* 0x000fea0003800000 */
[----:B------:R-:W-:Y:S01]  /*a4d0*/  BPT.TRAP 0x1 ;  /* 0x000000040000795c */ /* 0x000fe20000300000 */
.L_x_49:
[----:B------:R-:W-:Y:S02]  /*a4e0*/  UISETP.GT.U32.AND UP0, UPT, UR48, 0x1, UPT ;  /* 0x000000013000788c */ /* 0x000fe4000bf04070 */
[----:B------:R-:W-:-:S04]  /*a4f0*/  ULEA UR4, UR46, UR45, 0x3 ;  /* 0x0000002d2e047291 */ /* 0x000fc8000f8e183f */
[----:B------:R-:W-:Y:S01]  /*a500*/  UIADD3 UR4, UR4, 0x34460, URZ ;  /* 0x0003446004047890 */ /* 0x000fe2000fffe03f */
[----:B------:R-:W-:-:S03]  /*a510*/  PLOP3.LUT P2, PT, PT, PT, UP0, 0x80, 0x0 ;  /* 0x000000000000781c */ /* 0x000fc60003f4f008 */
[----:B------:R-:W-:-:S09]  /*a520*/  UPRMT UR4, URZ, 0x654, UR4 ;  /* 0x000006543f047896 */ /* 0x000fd20008000004 */
[----:B------:R-:W-:Y:S01]  /*a530*/  SYNCS.ARRIVE.TRANS64.RED.A1T0 RZ, [UR4], RZ ;  /* 0x000000ffffff79a7 */ /* 0x000fe20008100404 */
[----:B------:R-:W-:Y:S05]  /*a540*/  @P2 BRA `(.L_x_50) ;  /* 0x0000000000042947 */ /* 0x000fea0003800000 */
[----:B------:R-:W-:Y:S01]  /*a550*/  BPT.TRAP 0x1 ;  /* 0x000000040000795c */ /* 0x000fe20000300000 */
.L_x_50:
[----:B------:R-:W-:Y:S05]  /*a560*/  @!P0 BRA `(.L_x_51) ;  /* 0x0000000000048947 */ /* 0x000fea0003800000 */
[----:B------:R-:W-:Y:S01]  /*a570*/  BPT.TRAP 0x1 ;  /* 0x000000040000795c */ /* 0x000fe20000300000 */
.L_x_51:
[----:B------:R-:W-:-:S04]  /*a580*/  ULEA UR51, UR51, UR45, 0x3 ;  /* 0x0000002d33337291 */ /* 0x000fc8000f8e183f */
[----:B------:R-:W-:-:S04]  /*a590*/  UIADD3 UR51, UR51, 0x34428, URZ ;  /* 0x0003442833337890 */ /* 0x000fc8000fffe03f */
[----:B------:R-:W-:-:S09]  /*a5a0*/  UPRMT UR51, URZ, 0x654, UR51 ;  /* 0x000006543f337896 */ /* 0x000fd20008000033 */
[----:B------:R-:W-:Y:S01]  /*a5b0*/  SYNCS.ARRIVE.TRANS64.RED.A1T0 RZ, [UR51], RZ ;  /* 0x000000ffffff79a7 */ /* 0x000fe20008100433 */
[----:B------:R-:W-:Y:S05]  /*a5c0*/  @P1 BRA `(.L_x_52) ;  /* 0x0000000000041947 */ /* 0x000fea0003800000 */
[----:B------:R-:W-:Y:S01]  /*a5d0*/  BPT.TRAP 0x1 ;  /* 0x000000040000795c */ /* 0x000fe20000300000 */
.L_x_52:
[----:B------:R-:W1:Y:S01]  /*a5e0*/  SHFL.BFLY PT, R4, R3, 0x1, 0x1f ;  /* 0x0c201f0003047f89 */ /* 0x000e6200000e0000 */
[----:B------:R-:W-:Y:S01]  /*a5f0*/  BSSY B0, `(.L_x_53) ;  /* 0x0000023000007945 */ /* 0x000fe20003800000 */
[----:B------:R-:W-:Y:S01]  /*a600*/  MOV R11, 0x7f800000 ;  /* 0x7f800000000b7802 */ /* 0x000fe20000000f00 */
[----:B------:R-:W-:Y:S01]  /*a610*/  IMAD.MOV.U32 R10, RZ, RZ, 0x3f800000 ;  /* 0x3f800000ff0a7424 */ /* 0x000fe200078e00ff */
[----:B------:R-:W2:Y:S01]  /*a620*/  SHFL.BFLY PT, R7, R0, 0x1, 0x1f ;  /* 0x0c201f0000077f89 */ /* 0x000ea200000e0000 */
[----:B------:R-:W-:Y:S02]  /*a630*/  MOV R8, 0x3f800000 ;  /* 0x3f80000000087802 */ /* 0x000fe40000000f00 */
[----:B------:R-:W-:Y:S01]  /*a640*/  MOV R13, 0x7f800000 ;  /* 0x7f800000000d7802 */ /* 0x000fe20000000f00 */
[----:B-1----:R-:W-:Y:S01]  /*a650*/  FADD R4, R4, R3 ;  /* 0x0000000304047221 */ /* 0x002fe20000000000 */
[----:B--2---:R-:W-:-:S04]  /*a660*/  FADD R14, R7, R0 ;  /* 0x00000000070e7221 */ /* 0x004fc80000000000 */
[----:B------:R-:W1:Y:S04]  /*a670*/  SHFL.BFLY PT, R9, R4, 0x2, 0x1f ;  /* 0x0c401f0004097f89 */ /* 0x000e6800000e0000 */
[----:B------:R-:W2:Y:S01]  /*a680*/  SHFL.BFLY PT, R21, R14, 0x2, 0x1f ;  /* 0x0c401f000e157f89 */ /* 0x000ea200000e0000 */
[C---:B-1----:R-:W-:Y:S01]  /*a690*/  FSETP.NE.AND P0, PT, R4.reuse, -R9, PT ;  /* 0x800000090400720b */ /* 0x042fe20003f05000 */
[----:B------:R-:W-:Y:S01]  /*a6a0*/  FADD R3, R4, R9 ;  /* 0x0000000904037221 */ /* 0x000fe20000000000 */
[----:B--2---:R-:W-:-:S11]  /*a6b0*/  FADD R7, R14, R21 ;  /* 0x000000150e077221 */ /* 0x004fd60000000000 */
[----:B------:R-:W-:Y:S05]  /*a6c0*/  @!P0 BRA `(.L_x_54) ;  /* 0x0000000000548947 */ /* 0x000fea0003800000 */
[----:B------:R-:W-:Y:S01]  /*a6d0*/  VIADD R0, R3, 0x1800000 ;  /* 0x0180000003007836 */ /* 0x000fe20000000000 */
[----:B------:R-:W-:Y:S04]  /*a6e0*/  BSSY B1, `(.L_x_55) ;  /* 0x000000c000017945 */ /* 0x000fe80003800000 */
[----:B------:R-:W-:-:S04]  /*a6f0*/  LOP3.LUT R0, R0, 0x7f800000, RZ, 0xc0, !PT ;  /* 0x7f80000000007812 */ /* 0x000fc800078ec0ff */
[----:B------:R-:W-:-:S13]  /*a700*/  ISETP.GT.U32.AND P0, PT, R0, 0x1ffffff, PT ;  /* 0x01ffffff0000780c */ /* 0x000fda0003f04070 */
[----:B------:R-:W-:Y:S05]  /*a710*/  @P0 BRA `(.L_x_56) ;  /* 0x0000000000100947 */ /* 0x000fea0003800000 */
[----:B------:R-:W-:-:S07]  /*a720*/  MOV R12, 0xa740 ;  /* 0x0000a740000c7802 */ /* 0x000fce0000000f00 */
[----:B------:R-:W-:Y:S05]  /*a730*/  CALL.REL.NOINC `($__internal_0_$__cuda_sm20_rcp_rn_f32_slowpath) ;  /* 0x0000003c00107944 */ /* 0x000fea0003c00000 */
[----:B------:R-:W-:Y:S01]  /*a740*/  MOV R8, R4 ;  /* 0x0000000400087202 */ /* 0x000fe20000000f00 */
[----:B------:R-:W-:Y:S06]  /*a750*/  BRA `(.L_x_57) ;  /* 0x0000000000107947 */ /* 0x000fec0003800000 */
.L_x_56:
[----:B------:R-:W1:Y:S02]  /*a760*/  MUFU.RCP R8, R3 ;  /* 0x0000000300087308 */ /* 0x000e640000001000 */
[----:B-1----:R-:W-:-:S04]  /*a770*/  FFMA R0, R3, R8, -1 ;  /* 0xbf80000003007423 */ /* 0x002fc80000000008 */
[----:B------:R-:W-:-:S04]  /*a780*/  FADD.FTZ R9, -R0, -RZ ;  /* 0x800000ff00097221 */ /* 0x000fc80000010100 */
[----:B------:R-:W-:-:S07]  /*a790*/  FFMA R8, R8, R9, R8 ;  /* 0x0000000908087223 */ /* 0x000fce0000000008 */
.L_x_57:
[----:B------:R-:W-:Y:S05]  /*a7a0*/  BSYNC B1 ;  /* 0x0000000000017941 */ /* 0x000fea0003800000 */
.L_x_55:
[----:B------:R-:W-:Y:S01]  /*a7b0*/  FSETP.GEU.AND P0, PT, |R3|, 1.175494350822287508e-38, PT ;  /* 0x008000000300780b */ /* 0x000fe20003f0e200 */
[----:B------:R-:W-:-:S12]  /*a7c0*/  ULDC UR4, c[0x0][0x600] ;  /* 0x0001800000047ab9 */ /* 0x000fd80000000800 */
[----:B------:R-:W-:-:S04]  /*a7d0*/  @!P0 FMUL R3, R3, 16777216 ;  /* 0x4b80000003038820 */ /* 0x000fc80000400000 */
[----:B------:R-:W1:Y:S02]  /*a7e0*/  MUFU.LG2 R0, R3 ;  /* 0x0000000300007308 */ /* 0x000e640000000c00 */
[----:B-1----:R-:W-:-:S04]  /*a7f0*/  @!P0 FADD R0, R0, -24 ;  /* 0xc1c0000000008421 */ /* 0x002fc80000000000 */
[----:B------:R-:W-:-:S04]  /*a800*/  FMUL R0, R0, 0.69314718246459960938 ;  /* 0x3f31721800007820 */ /* 0x000fc80000400000 */
[----:B------:R-:W-:-:S07]  /*a810*/  FFMA R13, R5, UR4, R0 ;  /* 0x00000004050d7c23 */ /* 0x000fce0008000000 */
.L_x_54:
[----:B------:R-:W-:Y:S05]  /*a820*/  BSYNC B0 ;  /* 0x0000000000007941 */ /* 0x000fea0003800000 */
.L_x_53:
[----:B------:R-:W-:Y:S01]  /*a830*/  FSETP.NE.AND P0, PT, R14, -R21, PT ;  /* 0x800000150e00720b */ /* 0x000fe20003f05000 */
[----:B------:R-:W-:Y:S01]  /*a840*/  ULDC UR4, c[0x0][0x608] ;  /* 0x0001820000047ab9 */ /* 0x000fe20000000800 */
[----:B------:R-:W-:Y:S01]  /*a850*/  BSSY B0, `(.L_x_58) ;  /* 0x0000039000007945 */ /* 0x000fe20003800000 */
[----:B------:R-:W-:-:S04]  /*a860*/  FMUL R8, R8, UR4 ;  /* 0x0000000408087c20 */ /* 0x000fc80008400000 */
        /* <DEDUP_REMOVED lines=32> */
[----:B------:R-:W-:Y:S06]  /*aa70*/  @!P0 BRA `(.L_x_59) ;  /* 0x0000000000588947 */ /* 0x000fec0003800000 */
[----:B------:R-:W-:Y:S01]  /*aa80*/  IADD3 R0, R7, 0x1800000, RZ ;  /* 0x0180000007007810 */ /* 0x000fe20007ffe0ff */
[----:B------:R-:W-:Y:S03]  /*aa90*/  BSSY B1, `(.L_x_60) ;  /* 0x000000d000017945 */ /* 0x000fe60003800000 */
[----:B------:R-:W-:-:S04]  /*aaa0*/  LOP3.LUT R0, R0, 0x7f800000, RZ, 0xc0, !PT ;  /* 0x7f80000000007812 */ /* 0x000fc800078ec0ff */
[----:B------:R-:W-:-:S13]  /*aab0*/  ISETP.GT.U32.AND P0, PT, R0, 0x1ffffff, PT ;  /* 0x01ffffff0000780c */ /* 0x000fda0003f04070 */
[----:B------:R-:W-:Y:S05]  /*aac0*/  @P0 BRA `(.L_x_61) ;  /* 0x0000000000140947 */ /* 0x000fea0003800000 */
[----:B------:R-:W-:Y:S01]  /*aad0*/  IMAD.MOV.U32 R3, RZ, RZ, R7 ;  /* 0x000000ffff037224 */ /* 0x000fe200078e0007 */
[----:B------:R-:W-:-:S07]  /*aae0*/  MOV R12, 0xab00 ;  /* 0x0000ab00000c7802 */ /* 0x000fce0000000f00 */
[----:B------:R-:W-:Y:S05]  /*aaf0*/  CALL.REL.NOINC `($__internal_0_$__cuda_sm20_rcp_rn_f32_slowpath) ;  /* 0x0000003800207944 */ /* 0x000fea0003c00000 */
[----:B------:R-:W-:Y:S01]  /*ab00*/  MOV R10, R4 ;  /* 0x00000004000a7202 */ /* 0x000fe20000000f00 */
[----:B------:R-:W-:Y:S06]  /*ab10*/  BRA `(.L_x_62) ;  /* 0x0000000000107947 */ /* 0x000fec0003800000 */
.L_x_61:
[----:B------:R-:W1:Y:S02]  /*ab20*/  MUFU.RCP R10, R7 ;  /* 0x00000007000a7308 */ /* 0x000e640000001000 */
[----:B-1----:R-:W-:-:S04]  /*ab30*/  FFMA R0, R7, R10, -1 ;  /* 0xbf80000007007423 */ /* 0x002fc8000000000a */
[----:B------:R-:W-:-:S04]  /*ab40*/  FADD.FTZ R3, -R0, -RZ ;  /* 0x800000ff00037221 */ /* 0x000fc80000010100 */
[----:B------:R-:W-:-:S07]  /*ab50*/  FFMA R10, R10, R3, R10 ;  /* 0x000000030a0a7223 */ /* 0x000fce000000000a */
.L_x_62:
[----:B------:R-:W-:Y:S05]  /*ab60*/  BSYNC B1 ;  /* 0x0000000000017941 */ /* 0x000fea0003800000 */
.L_x_60:
[----:B------:R-:W-:Y:S01]  /*ab70*/  FSETP.GEU.AND P0, PT, |R7|, 1.175494350822287508e-38, PT ;  /* 0x008000000700780b */ /* 0x000fe20003f0e200 */
[----:B------:R-:W-:-:S12]  /*ab80*/  ULDC UR4, c[0x0][0x600] ;  /* 0x0001800000047ab9 */ /* 0x000fd80000000800 */
[----:B------:R-:W-:-:S04]  /*ab90*/  @!P0 FMUL R7, R7, 16777216 ;  /* 0x4b80000007078820 */ /* 0x000fc80000400000 */
[----:B------:R-:W1:Y:S02]  /*aba0*/  MUFU.LG2 R0, R7 ;  /* 0x0000000700007308 */ /* 0x000e640000000c00 */
[----:B-1----:R-:W-:-:S04]  /*abb0*/  @!P0 FADD R0, R0, -24 ;  /* 0xc1c0000000008421 */ /* 0x002fc80000000000 */
[----:B------:R-:W-:-:S04]  /*abc0*/  FMUL R11, R0, 0.69314718246459960938 ;  /* 0x3f317218000b7820 */ /* 0x000fc80000400000 */
[----:B------:R-:W-:-:S07]  /*abd0*/  FFMA R11, R6, UR4, R11 ;  /* 0x00000004060b7c23 */ /* 0x000fce000800000b */
.L_x_59:
[----:B------:R-:W-:Y:S05]  /*abe0*/  BSYNC B0 ;  /* 0x0000000000007941 */ /* 0x000fea0003800000 */
.L_x_58:
[----:B------:R-:W-:Y:S01]  /*abf0*/  SHF.L.U32 R0, R19, 0x1f, RZ ;  /* 0x0000001f13007819 */ /* 0x000fe200000006ff */
[----:B------:R-:W-:Y:S01]  /*ac00*/  UISETP.NE.AND UP0, UPT, UR50, 0x1, UPT ;  /* 0x000000013200788c */ /* 0x000fe2000bf05270 */
[----:B------:R-:W-:Y:S01]  /*ac10*/  LOP3.LUT P0, RZ, R2, 0x3, RZ, 0xc0, !PT ;  /* 0x0000000302ff7812 */ /* 0x000fe2000780c0ff */
[----:B------:R-:W-:Y:S01]  /*ac20*/  UISETP.NE.AND UP1, UPT, UR50, 0x2, UPT ;  /* 0x000000023200788c */ /* 0x000fe2000bf25270 */
[----:B------:R-:W1:Y:S01]  /*ac30*/  SYNCS.PHASECHK.TRANS64.TRYWAIT P1, [UR40+0x8], R0 ;  /* 0x00000800ff0075a7 */ /* 0x000e620008020168 */
[----:B------:R-:W-:Y:S01]  /*ac40*/  ULDC UR4, c[0x0][0x608] ;  /* 0x0001820000047ab9 */ /* 0x000fe20000000800 */
[----:B------:R-:W-:Y:S01]  /*ac50*/  USHF.L.U32 UR42, UR42, 0x6, URZ ;  /* 0x000000062a2a7899 */ /* 0x000fe2000800063f */
[----:B------:R-:W-:-:S05]  /*ac60*/  FMUL R10, R10, UR4 ;  /* 0x000000040a0a7c20 */ /* 0x000fca0008400000 */
[----:B------:R-:W-:Y:S02]  /*ac70*/  @!UP0 ULOP3.LUT UP2, URZ, UR46, 0x2, URZ, 0xc0, !UPT ;  /* 0x000000022e3f8892 */ /* 0x000fe4000f84c03f */
[----:B------:R-:W-:Y:S02]  /*ac80*/  @!UP0 ULOP3.LUT UR46, UR46, 0x1, URZ, 0xc0, !UPT ;  /* 0x000000012e2e8892 */ /* 0x000fe4000f8ec03f */
[----:B------:R-:W-:Y:S02]  /*ac90*/  @!UP0 USEL UR5, URZ, 0x1, UP2 ;  /* 0x000000013f058887 */ /* 0x000fe40009000000 */
[----:B------:R-:W-:Y:S02]  /*aca0*/  @!UP1 UIADD3 UR6, UR46, 0x1, URZ ;  /* 0x000000012e069890 */ /* 0x000fe4000fffe03f */
[----:B------:R-:W-:Y:S02]  /*acb0*/  @!UP0 ULOP3.LUT UR36, UR36, UR5, URZ, 0x3c, !UPT ;  /* 0x0000000524248292 */ /* 0x000fe4000f8e3c3f */
[----:B------:R-:W-:-:S02]  /*acc0*/  @!UP1 UISETP.GT.U32.AND UP2, UPT, UR6, 0x1, UPT ;  /* 0x000000010600988c */ /* 0x000fc4000bf44070 */
[----:B------:R-:W-:Y:S02]  /*acd0*/  @!UP1 ULOP3.LUT UR46, UR46, 0x1, URZ, 0xc, !UPT ;  /* 0x000000012e2e9892 */ /* 0x000fe4000f8e0c3f */
[----:B------:R-:W-:-:S04]  /*ace0*/  @!UP1 USEL UR5, URZ, 0x1, !UP2 ;  /* 0x000000013f059887 */ /* 0x000fc8000d000000 */
[----:B------:R-:W-:Y:S01]  /*acf0*/  @!UP1 ULOP3.LUT UR36, UR36, UR5, URZ, 0x3c, !UPT ;  /* 0x0000000524249292 */ /* 0x000fe2000f8e3c3f */
[----:B-1----:R-:W-:Y:S11]  /*ad00*/  @!P1 BRA `(.L_x_63) ;  /* 0x0000003000a49947 */ /* 0x002ff60003800000 */
.L_x_131:
[----:B------:R-:W-:Y:S04]  /*ad10*/  BSSY B0, `(.L_x_64) ;  /* 0x000001a000007945 */ /* 0x000fe80003800000 */
[----:B------:R-:W-:Y:S05]  /*ad20*/  @P0 BRA `(.L_x_65) ;  /* 0x0000000000600947 */ /* 0x000fea0003800000 */
[----:B------:R-:W2:Y:S01]  /*ad30*/  LDC R4, c[0x0][0xa10] ;  /* 0x00028400ff047b82 */ /* 0x000ea20000000800 */
[----:B-1----:R-:W-:Y:S01]  /*ad40*/  LOP3.LUT R0, R2, 0x60, RZ, 0xc0, !PT ;  /* 0x0000006002007812 */ /* 0x002fe200078ec0ff */
[----:B------:R-:W-:Y:S01]  /*ad50*/  ULDC UR4, c[0x0][0x288] ;  /* 0x0000a20000047ab9 */ /* 0x000fe20000000800 */
[----:B------:R-:W-:Y:S02]  /*ad60*/  SHF.R.U32.HI R3, RZ, 0x2, R2 ;  /* 0x00000002ff037819 */ /* 0x000fe40000011602 */
[----:B------:R-:W-:Y:S02]  /*ad70*/  SHF.R.U32.HI R0, RZ, 0x5, R0 ;  /* 0x00000005ff007819 */ /* 0x000fe40000011600 */
[----:B------:R-:W-:Y:S01]  /*ad80*/  IADD3 R5, RZ, -UR39, RZ ;  /* 0x80000027ff057c10 */ /* 0x000fe2000fffe0ff */
[----:B------:R-:W1:Y:S01]  /*ad90*/  LDC.64 R6, c[0x0][0x688] ;  /* 0x0001a200ff067b82 */ /* 0x000e620000000a00 */
[----:B------:R-:W-:Y:S01]  /*ada0*/  LOP3.LUT R3, R3, 0x7, RZ, 0xc0, !PT ;  /* 0x0000000703037812 */ /* 0x000fe200078ec0ff */
[----:B------:R-:W-:-:S05]  /*adb0*/  IMAD.SHL.U32 R0, R0, 0x10, RZ ;  /* 0x0000001000007824 */ /* 0x000fca00078e00ff */
[----:B------:R-:W-:Y:S01]  /*adc0*/  LOP3.LUT R3, R0, 0xfffffff0, R3, 0xe2, !PT ;  /* 0xfffffff000037812 */ /* 0x000fe200078ee203 */
[----:B--2---:R-:W-:-:S04]  /*add0*/  IMAD R5, R4, R5, UR38 ;  /* 0x0000002604057e24 */ /* 0x004fc8000f8e0205 */
[----:B-1----:R-:W-:Y:S01]  /*ade0*/  IMAD R0, R5, R6, UR42 ;  /* 0x0000002a05007e24 */ /* 0x002fe2000f8e0206 */
[----:B------:R-:W-:-:S03]  /*adf0*/  IADD3 R5, R3, UR42, RZ ;  /* 0x0000002a03057c10 */ /* 0x000fc6000fffe0ff */
[----:B------:R-:W-:Y:S01]  /*ae00*/  IMAD R0, R7, UR44, R0 ;  /* 0x0000002c07007c24 */ /* 0x000fe2000f8e0200 */
[C---:B------:R-:W-:Y:S02]  /*ae10*/  IADD3 R4, R5.reuse, 0x8, RZ ;  /* 0x0000000805047810 */ /* 0x040fe40007ffe0ff */
[----:B------:R-:W-:Y:S02]  /*ae20*/  ISETP.GE.U32.AND P0, PT, R5, UR4, PT ;  /* 0x0000000405007c0c */ /* 0x000fe4000bf06070 */
[----:B------:R-:W-:Y:S02]  /*ae30*/  IADD3 R3, P2, R3, R0, RZ ;  /* 0x0000000003037210 */ /* 0x000fe40007f5e0ff */
[----:B------:R-:W-:Y:S01]  /*ae40*/  ISETP.GE.U32.AND P1, PT, R4, UR4, PT ;  /* 0x0000000404007c0c */ /* 0x000fe2000bf26070 */
[----:B------:R-:W-:Y:S01]  /*ae50*/  ULDC.64 UR4, c[0x0][0x680] ;  /* 0x0001a00000047ab9 */ /* 0x000fe20000000a00 */
[----:B------:R-:W-:Y:S02]  /*ae60*/  LEA.HI.X.SX32 R0, R0, RZ, 0x1, P2 ;  /* 0x000000ff00007211 */ /* 0x000fe400010f0eff */
[----:B------:R-:W-:-:S04]  /*ae70*/  LEA R4, P2, R3, UR4, 0x2 ;  /* 0x0000000403047c11 */ /* 0x000fc8000f8410ff */
[----:B------:R-:W-:-:S05]  /*ae80*/  LEA.HI.X R5, R3, UR5, R0, 0x2, P2 ;  /* 0x0000000503057c11 */ /* 0x000fca00090f1400 */
[----:B------:R2:W-:Y:S04]  /*ae90*/  @!P0 STG.E desc[UR54][R4.64], R13 ;  /* 0x0000000d04008986 */ /* 0x0005e8000c101936 */
[----:B------:R2:W-:Y:S02]  /*aea0*/  @!P1 STG.E desc[UR54][R4.64+0x20], R11 ;  /* 0x0000200b04009986 */ /* 0x0005e4000c101936 */
.L_x_65:
[----:B------:R-:W-:Y:S05]  /*aeb0*/  BSYNC B0 ;  /* 0x0000000000007941 */ /* 0x000fea0003800000 */
.L_x_64:
[----:B------:R-:W-:Y:S01]  /*aec0*/  ULDC.64 UR4, c[0x0][0x730] ;  /* 0x0001cc0000047ab9 */ /* 0x000fe20000000a00 */
[-C--:B------:R-:W-:Y:S01]  /*aed0*/  FMUL R90, R90, R10.reuse ;  /* 0x0000000a5a5a7220 */ /* 0x080fe20000400000 */
[----:B------:R-:W-:Y:S01]  /*aee0*/  ISETP.NE.U32.AND P0, PT, RZ, UR4, PT ;  /* 0x00000004ff007c0c */ /* 0x000fe2000bf05070 */
[-C--:B------:R-:W-:Y:S01]  /*aef0*/  FMUL R91, R91, R10.reuse ;  /* 0x0000000a5b5b7220 */ /* 0x080fe20000400000 */
[-C--:B------:R-:W-:Y:S01]  /*af00*/  FMUL R94, R94, R10.reuse ;  /* 0x0000000a5e5e7220 */ /* 0x080fe20000400000 */
[-C--:B------:R-:W-:Y:S01]  /*af10*/  FMUL R95, R95, R10.reuse ;  /* 0x0000000a5f5f7220 */ /* 0x080fe20000400000 */
[----:B------:R-:W-:Y:S01]  /*af20*/  ISETP.NE.AND.EX P0, PT, RZ, UR5, PT, P0 ;  /* 0x00000005ff007c0c */ /* 0x000fe2000bf05300 */
        /* <DEDUP_REMOVED lines=28> */
[----:B------:R-:W-:Y:S06]  /*b0f0*/  @P0 BRA `(.L_x_66) ;  /* 0x0000000000240947 */ /* 0x000fec0003800000 */
[----:B------:R-:W-:Y:S02]  /*b100*/  ULDC.64 UR4, c[0x0][0x728] ;  /* 0x0001ca0000047ab9 */ /* 0x000fe40000000a00 */
[----:B------:R-:W-:-:S04]  /*b110*/  ISETP.NE.U32.AND P0, PT, RZ, UR4, PT ;  /* 0x00000004ff007c0c */ /* 0x000fc8000bf05070 */
[----:B------:R-:W-:-:S13]  /*b120*/  ISETP.NE.AND.EX P0, PT, RZ, UR5, PT, P0 ;  /* 0x00000005ff007c0c */ /* 0x000fda000bf05300 */
[----:B------:R-:W-:Y:S05]  /*b130*/  @!P0 BRA `(.L_x_67) ;  /* 0x00000000000c8947 */ /* 0x000fea0003800000 */
[----:B--2---:R-:W2:Y:S02]  /*b140*/  LDC.64 R4, c[0x0][0x728] ;  /* 0x0001ca00ff047b82 */ /* 0x004ea40000000a00 */
[----:B--2---:R3:W5:Y:S01]  /*b150*/  LDG.E R16, desc[UR54][R4.64] ;  /* 0x0000003604107981 */ /* 0x004762000c1e1900 */
[----:B------:R-:W-:Y:S05]  /*b160*/  BRA `(.L_x_66) ;  /* 0x0000000000087947 */ /* 0x000fea0003800000 */
.L_x_67:
[----:B------:R-:W-:Y:S02]  /*b170*/  ULDC UR4, c[0x0][0x720] ;  /* 0x0001c80000047ab9 */ /* 0x000fe40000000800 */
[----:B------:R-:W-:-:S07]  /*b180*/  IMAD.U32 R16, RZ, RZ, UR4 ;  /* 0x00000004ff107e24 */ /* 0x000fce000f8e00ff */
.L_x_66:
[----:B-1----:R-:W-:-:S04]  /*b190*/  MOV R0, RZ ;  /* 0x000000ff00007202 */ /* 0x002fc80000000f00 */
[----:B------:R-:W-:-:S13]  /*b1a0*/  LOP3.LUT P0, RZ, R0, 0x1bf, RZ, 0xc0, !PT ;  /* 0x000001bf00ff7812 */ /* 0x000fda000780c0ff */
[----:B------:R-:W-:Y:S05]  /*b1b0*/  @!P0 BRA `(.L_x_68) ;  /* 0x0000000000408947 */ /* 0x000fea0003800000 */
[----:B------:R-:W-:Y:S01]  /*b1c0*/  MOV R0, 0x0 ;  /* 0x0000000000007802 */ /* 0x000fe20000000f00 */
[----:B------:R-:W-:Y:S01]  /*b1d0*/  ULDC.64 UR4, c[0x4][0x70] ;  /* 0x01001c0000047ab9 */ /* 0x000fe20000000a00 */
[----:B------:R-:W-:Y:S01]  /*b1e0*/  ULDC.64 UR6, c[0x4][0x8] ;  /* 0x0100020000067ab9 */ /* 0x000fe20000000a00 */
[----:B--23--:R-:W-:Y:S01]  /*b1f0*/  MOV R4, UR4 ;  /* 0x0000000400047c02 */ /* 0x00cfe20008000f00 */
[----:B------:R1:W2:Y:S01]  /*b200*/  LDC.64 R14, c[0x4][R0] ;  /* 0x01000000000e7b82 */ /* 0x0002a20000000a00 */
[----:B------:R-:W-:Y:S01]  /*b210*/  MOV R5, UR5 ;  /* 0x0000000500057c02 */ /* 0x000fe20008000f00 */
[----:B------:R-:W-:Y:S01]  /*b220*/  ULDC.64 UR4, c[0x4][0x78] ;  /* 0x01001e0000047ab9 */ /* 0x000fe20000000a00 */
[----:B------:R-:W-:Y:S01]  /*b230*/  MOV R10, UR6 ;  /* 0x00000006000a7c02 */ /* 0x000fe20008000f00 */
[----:B------:R-:W-:Y:S01]  /*b240*/  IMAD.U32 R6, RZ, RZ, UR4 ;  /* 0x00000004ff067e24 */ /* 0x000fe2000f8e00ff */
[----:B------:R-:W-:Y:S01]  /*b250*/  MOV R7, UR5 ;  /* 0x0000000500077c02 */ /* 0x000fe20008000f00 */
[----:B------:R-:W-:Y:S01]  /*b260*/  IMAD.U32 R11, RZ, RZ, UR7 ;  /* 0x00000007ff0b7e24 */ /* 0x000fe2000f8e00ff */
[----:B------:R-:W-:Y:S01]  /*b270*/  MOV R8, 0x70 ;  /* 0x0000007000087802 */ /* 0x000fe20000000f00 */
[----:B------:R-:W-:Y:S01]  /*b280*/  IMAD.MOV.U32 R13, RZ, RZ, RZ ;  /* 0x000000ffff0d7224 */ /* 0x000fe200078e00ff */
[----:B-1----:R-:W-:-:S07]  /*b290*/  MOV R12, 0x1 ;  /* 0x00000001000c7802 */ /* 0x002fce0000000f00 */
[----:B------:R-:W-:-:S07]  /*b2a0*/  LEPC R20, `(.L_x_68) ;  /* 0x000000001014794e */ /* 0x000fce0000000000 */
[----:B--2--5:R-:W-:Y:S05]  /*b2b0*/  CALL.ABS.NOINC R14 ;  /* 0x000000000e007343 */ /* 0x024fea0003c00000 */
.L_x_68:
[----:B------:R-:W-:Y:S02]  /*b2c0*/  MOV R23, UR45 ;  /* 0x0000002d00177c02 */ /* 0x000fe40008000f00 */
[----:B------:R-:W-:-:S05]  /*b2d0*/  MOV R0, UR50 ;  /* 0x0000003200007c02 */ /* 0x000fca0008000f00 */
[----:B------:R-:W-:-:S04]  /*b2e0*/  IMAD R23, R0, 0x2200, R23 ;  /* 0x0000220000177824 */ /* 0x000fc800078e0217 */
[----:B------:R-:W-:-:S05]  /*b2f0*/  VIADD R24, R23, 0x2de00 ;  /* 0x0002de0017187836 */ /* 0x000fca0000000000 */
        /* <DEDUP_REMOVED lines=9> */
[----:B------:R-:W-:Y:S01]  /*b390*/  IMAD.U32 R6, RZ, RZ, UR6 ;  /* 0x00000006ff067e24 */ /* 0x000fe2000f8e00ff */
[----:B------:R-:W-:Y:S01]  /*b3a0*/  MOV R7, UR7 ;  /* 0x0000000700077c02 */ /* 0x000fe20008000f00 */
[----:B------:R-:W-:Y:S01]  /*b3b0*/  IMAD.U32 R11, RZ, RZ, UR5 ;  /* 0x00000005ff0b7e24 */ /* 0x000fe2000f8e00ff */
[----:B------:R-:W-:Y:S01]  /*b3c0*/  MOV R10, UR4 ;  /* 0x00000004000a7c02 */ /* 0x000fe20008000f00 */
[----:B------:R-:W-:Y:S01]  /*b3d0*/  IMAD.MOV.U32 R13, RZ, RZ, RZ ;  /* 0x000000ffff0d7224 */ /* 0x000fe200078e00ff */
[----:B------:R-:W-:-:S02]  /*b3e0*/  MOV R8, 0x70 ;  /* 0x0000007000087802 */ /* 0x000fc40000000f00 */
[----:B-1----:R-:W-:-:S07]  /*b3f0*/  MOV R12, 0x1 ;  /* 0x00000001000c7802 */ /* 0x002fce0000000f00 */
[----:B------:R-:W-:-:S07]  /*b400*/  LEPC R20, `(.L_x_69) ;  /* 0x000000001014794e */ /* 0x000fce0000000000 */
[----:B--2--5:R-:W-:Y:S05]  /*b410*/  CALL.ABS.NOINC R14 ;  /* 0x000000000e007343 */ /* 0x024fea0003c00000 */
.L_x_69:
[C---:B------:R-:W-:Y:S01]  /*b420*/  SHF.L.U32 R0, R2.reuse, 0x4, RZ ;  /* 0x0000000402007819 */ /* 0x040fe200000006ff */
[----:B------:R-:W-:Y:S01]  /*b430*/  ULDC.64 UR4, c[0x0][0x730] ;  /* 0x0001cc0000047ab9 */ /* 0x000fe20000000a00 */
[----:B------:R-:W-:Y:S02]  /*b440*/  SHF.L.U32 R3, R2, 0x5, RZ ;  /* 0x0000000502037819 */ /* 0x000fe400000006ff */
[----:B------:R-:W-:Y:S02]  /*b450*/  LOP3.LUT R0, R0, 0x600, RZ, 0xc0, !PT ;  /* 0x0000060000007812 */ /* 0x000fe400078ec0ff */
[----:B--23--:R-:W-:Y:S02]  /*b460*/  LOP3.LUT R4, R3, 0xc0, RZ, 0xc0, !PT ;  /* 0x000000c003047812 */ /* 0x00cfe400078ec0ff */
[----:B------:R-:W-:Y:S02]  /*b470*/  LOP3.LUT R0, R0, 0x20, R3, 0xf8, !PT ;  /* 0x0000002000007812 */ /* 0x000fe400078ef803 */
[----:B------:R-:W-:-:S02]  /*b480*/  SHF.R.U32.HI R5, RZ, 0x1, R2 ;  /* 0x00000001ff057819 */ /* 0x000fc40000011602 */
[----:B------:R-:W-:Y:S02]  /*b490*/  LOP3.LUT R3, R0, 0x100, R3, 0xf8, !PT ;  /* 0x0000010000037812 */ /* 0x000fe400078ef803 */
[----:B------:R-:W-:Y:S02]  /*b4a0*/  LOP3.LUT R0, R2, 0x7f, RZ, 0xc0, !PT ;  /* 0x0000007f02007812 */ /* 0x000fe400078ec0ff */
[----:B------:R-:W-:Y:S01]  /*b4b0*/  ISETP.NE.U32.AND P0, PT, RZ, UR4, PT ;  /* 0x00000004ff007c0c */ /* 0x000fe2000bf05070 */
[----:B------:R-:W-:Y:S01]  /*b4c0*/  ULDC UR4, c[0x0][0x720] ;  /* 0x0001c80000047ab9 */ /* 0x000fe20000000800 */
[----:B------:R-:W-:Y:S02]  /*b4d0*/  IADD3 R0, R0, 0x1f, RZ ;  /* 0x0000001f00007810 */ /* 0x000fe40007ffe0ff */
[----:B------:R-:W-:Y:S01]  /*b4e0*/  LOP3.LUT R4, R4, 0x8, R5, 0xf8, !PT ;  /* 0x0000000804047812 */ /* 0x000fe200078ef805 */
[----:B------:R-:W-:Y:S01]  /*b4f0*/  IMAD.SHL.U32 R5, R2, 0x4, RZ ;  /* 0x0000000402057824 */ /* 0x000fe200078e00ff */
[----:B------:R-:W-:-:S02]  /*b500*/  ISETP.NE.AND.EX P0, PT, RZ, UR5, PT, P0 ;  /* 0x00000005ff007c0c */ /* 0x000fc4000bf05300 */
[----:B------:R-:W-:Y:S02]  /*b510*/  ISETP.GT.U32.AND P1, PT, R0, 0x3e, PT ;  /* 0x0000003e0000780c */ /* 0x000fe40003f24070 */
[----:B-----5:R-:W-:Y:S02]  /*b520*/  FSEL R21, R16, UR4, !P0 ;  /* 0x0000000410157c08 */ /* 0x020fe4000c000000 */
[----:B------:R-:W-:Y:S02]  /*b530*/  LOP3.LUT R4, R4, 0x18, R5, 0x78, !PT ;  /* 0x0000001804047812 */ /* 0x000fe400078e7805 */
[----:B------:R-:W-:Y:S01]  /*b540*/  LOP3.LUT P0, RZ, R2, 0x4, RZ, 0xc0, !PT ;  /* 0x0000000402ff7812 */ /* 0x000fe2000780c0ff */
[-C--:B------:R-:W-:Y:S01]  /*b550*/  FMUL R7, R94, R21.reuse ;  /* 0x000000155e077220 */ /* 0x080fe20000400000 */
[----:B------:R-:W-:Y:S01]  /*b560*/  LOP3.LUT R3, R3, R4, RZ, 0xfc, !PT ;  /* 0x0000000403037212 */ /* 0x000fe200078efcff */
        /* <DEDUP_REMOVED lines=63> */
[----:B------:R-:W-:Y:S01]  /*b960*/  MOV R21, 0x20 ;  /* 0x0000002000157802 */ /* 0x000fe20000000f00 */
[----:B------:R-:W-:Y:S01]  /*b970*/  IMAD R24, R3, 0x2, R24 ;  /* 0x0000000203187824 */ /* 0x000fe200078e0218 */
        /* <DEDUP_REMOVED lines=8> */
[----:B------:R-:W-:Y:S02]  /*ba00*/  SEL R21, R21, 0xffffffe0, !P0 ;  /* 0xffffffe015157807 */ /* 0x000fe40004000000 */
[----:B------:R-:W-:Y:S01]  /*ba10*/  LEA R3, R3, R23, 0x1 ;  /* 0x0000001703037211 */ /* 0x000fe200078e08ff */
[----:B------:R-:W-:Y:S06]  /*ba20*/  @P1 BRA `(.L_x_70) ;  /* 0x0000000000041947 */ /* 0x000fec0003800000 */
[----:B------:R-:W-:-:S04]  /*ba30*/  DEPBAR.LE SB0, 0x1 ;  /* 0x000080400000791a */ /* 0x000fc80000000000 */
.L_x_70:
[----:B------:R-:W-:Y:S05]  /*ba40*/  WARPSYNC.ALL ;  /* 0x0000000000007948 */ /* 0x000fea0003800000 */
[----:B------:R-:W-:Y:S01]  /*ba50*/  BAR.SYNC.DEFER_BLOCKING 0x1, 0x80 ;  /* 0x0042000000007b1d */ /* 0x000fe20000010000 */
[----:B------:R-:W-:Y:S02]  /*ba60*/  IADD3 R0, R24, R21, RZ ;  /* 0x0000001518007210 */ /* 0x000fe40007ffe0ff */
[----:B------:R-:W-:Y:S02]  /*ba70*/  F2FP.BF16.F32.PACK_AB R13, R13, R14 ;  /* 0x0000000e0d0d723e */ /* 0x000fe400000010ff */
[----:B------:R-:W-:Y:S01]  /*ba80*/  F2FP.BF16.F32.PACK_AB R112, R113, R112 ;  /* 0x000000707170723e */ /* 0x000fe200000010ff */
[----:B------:R-:W-:Y:S01]  /*ba90*/  BSSY B0, `(.L_x_71) ;  /* 0x000001d000007945 */ /* 0x000fe20003800000 */
[----:B------:R-:W-:-:S02]  /*baa0*/  F2FP.BF16.F32.PACK_AB R12, R105, R104 ;  /* 0x00000068690c723e */ /* 0x000fc400000010ff */
[----:B------:R-:W-:Y:S02]  /*bab0*/  F2FP.BF16.F32.PACK_AB R14, R109, R108 ;  /* 0x0000006c6d0e723e */ /* 0x000fe400000010ff */
[----:B------:R-:W-:Y:S02]  /*bac0*/  F2FP.BF16.F32.PACK_AB R15, R15, R20 ;  /* 0x000000140f0f723e */ /* 0x000fe400000010ff */
[----:B------:R-:W-:Y:S02]  /*bad0*/  F2FP.BF16.F32.PACK_AB R113, R25, R26 ;  /* 0x0000001a1971723e */ /* 0x000fe400000010ff */
[----:B------:R-:W-:Y:S02]  /*bae0*/  F2FP.BF16.F32.PACK_AB R114, R117, R116 ;  /* 0x000000747572723e */ /* 0x000fe400000010ff */
[----:B------:R-:W-:Y:S02]  /*baf0*/  F2FP.BF16.F32.PACK_AB R115, R27, R28 ;  /* 0x0000001c1b73723e */ /* 0x000fe400000010ff */
[----:B------:R-:W-:Y:S01]  /*bb00*/  IADD3 R21, R21, 0x1000, R24 ;  /* 0x0000100015157810 */ /* 0x000fe20007ffe018 */
[----:B------:R1:W-:Y:S04]  /*bb10*/  STSM.16.M88.4 [R3+0x2de00], R4 ;  /* 0x02de000403007844 */ /* 0x0003e80000000200 */
[----:B------:R1:W-:Y:S01]  /*bb20*/  STSM.16.M88.4 [R0], R8 ;  /* 0x0000000800007844 */ /* 0x0003e20000000200 */
[----:B------:R-:W-:Y:S01]  /*bb30*/  @!PT LDS RZ, [RZ] ;  /* 0x00000000fffff984 */ /* 0x000fe20000000800 */
[----:B------:R-:W-:Y:S01]  /*bb40*/  @!PT LDS RZ, [RZ] ;  /* 0x00000000fffff984 */ /* 0x000fe20000000800 */
[----:B------:R-:W-:Y:S01]  /*bb50*/  @!PT LDS RZ, [RZ] ;  /* 0x00000000fffff984 */ /* 0x000fe20000000800 */
[----:B------:R-:W-:Y:S01]  /*bb60*/  @!PT LDS RZ, [RZ] ;  /* 0x00000000fffff984 */ /* 0x000fe20000000800 */
[----:B------:R2:W-:Y:S06]  /*bb70*/  MEMBAR.ALL.CTA ;  /* 0x0000000000007992 */ /* 0x0005ec0000008000 */
[----:B--2---:R-:W2:Y:S02]  /*bb80*/  FENCE.VIEW.ASYNC.S ;  /* 0x00000000000073c6 */ /* 0x004ea40000000000 */
[----:B--2---:R-:W-:Y:S06]  /*bb90*/  BAR.SYNC.DEFER_BLOCKING 0x1, 0x80 ;  /* 0x0042000000007b1d */ /* 0x004fec0000010000 */
[----:B------:R-:W-:Y:S05]  /*bba0*/  @P1 BRA `(.L_x_72) ;  /* 0x00000000002c1947 */ /* 0x000fea0003800000 */
[----:B------:R-:W-:Y:S01]  /*bbb0*/  R2UR UR40, R23 ;  /* 0x00000000172872ca */ /* 0x000fe200000e0000 */
[----:B------:R-:W-:Y:S02]  /*bbc0*/  UIADD3 UR43, -UR39, URZ, URZ ;  /* 0x0000003f272b7290 */ /* 0x000fe4000fffe13f */
[----:B------:R-:W-:Y:S01]  /*bbd0*/  UIADD3 UR6, UP0, UR52, 0x670, URZ ;  /* 0x0000067034067890 */ /* 0x000fe2000ff1e03f */
[----:B------:R-:W-:Y:S01]  /*bbe0*/  ULDC UR4, c[0x0][0xa10] ;  /* 0x0002840000047ab9 */ /* 0x000fe20000000800 */
[----:B------:R-:W-:Y:S01]  /*bbf0*/  UMOV UR41, URZ ;  /* 0x0000003f00297c82 */ /* 0x000fe20008000000 */
[----:B------:R-:W-:Y:S02]  /*bc00*/  UIMAD UR43, UR4, UR43, UR38 ;  /* 0x0000002b042b72a4 */ /* 0x000fe4000f8e0226 */
[----:B------:R-:W-:-:S05]  /*bc10*/  UIADD3.X UR7, URZ, UR53, URZ, UP0, !UPT ;  /* 0x000000353f077290 */ /* 0x000fca00087fe43f */
[----:B------:R-:W-:-:S09]  /*bc20*/  UIADD3 UR40, UR40, 0x2de00, URZ ;  /* 0x0002de0028287890 */ /* 0x000fd2000fffe03f */
[----:B------:R2:W-:Y:S01]  /*bc30*/  UTMASTG.4D [UR40], [UR6] ;  /* 0x00000028060073b5 */ /* 0x0005e20008018000 */
[----:B------:R0:W-:Y:S01]  /*bc40*/  UTMACMDFLUSH ;  /* 0x00000000000079b7 */ /* 0x0001e20000000000 */
[----:B--2---:R-:W-:-:S04]  /*bc50*/  DEPBAR.LE SB0, 0x1 ;  /* 0x000080400000791a */ /* 0x004fc80000000000 */
.L_x_72:
[----:B------:R-:W-:Y:S05]  /*bc60*/  BSYNC B0 ;  /* 0x0000000000007941 */ /* 0x000fea0003800000 */
.L_x_71:
[----:B------:R-:W-:Y:S01]  /*bc70*/  BAR.SYNC.DEFER_BLOCKING 0x1, 0x80 ;  /* 0x0042000000007b1d */ /* 0x000fe20000010000 */
[----:B------:R-:W-:Y:S02]  /*bc80*/  F2FP.BF16.F32.PACK_AB R29, R29, R30 ;  /* 0x0000001e1d1d723e */ /* 0x000fe400000010ff */
[----:B------:R-:W-:Y:S02]  /*bc90*/  F2FP.BF16.F32.PACK_AB R31, R31, R32 ;  /* 0x000000201f1f723e */ /* 0x000fe400000010ff */
[----:B------:R-:W-:Y:S01]  /*bca0*/  F2FP.BF16.F32.PACK_AB R33, R33, R34 ;  /* 0x000000222121723e */ /* 0x000fe200000010ff */
[----:B------:R-:W-:Y:S01]  /*bcb0*/  BSSY B0, `(.L_x_73) ;  /* 0x000001b000007945 */ /* 0x000fe20003800000 */
[----:B------:R-:W-:Y:S02]  /*bcc0*/  F2FP.BF16.F32.PACK_AB R28, R121, R120 ;  /* 0x00000078791c723e */ /* 0x000fe400000010ff */
[----:B------:R-:W-:Y:S02]  /*bcd0*/  F2FP.BF16.F32.PACK_AB R30, R125, R124 ;  /* 0x0000007c7d1e723e */ /* 0x000fe400000010ff */
[----:B------:R-:W-:-:S02]  /*bce0*/  F2FP.BF16.F32.PACK_AB R32, R129, R128 ;  /* 0x000000808120723e */ /* 0x000fc400000010ff */
[----:B------:R-:W-:Y:S02]  /*bcf0*/  F2FP.BF16.F32.PACK_AB R34, R133, R132 ;  /* 0x000000848522723e */ /* 0x000fe400000010ff */
[----:B------:R-:W-:Y:S01]  /*bd00*/  F2FP.BF16.F32.PACK_AB R35, R35, R36 ;  /* 0x000000242323723e */ /* 0x000fe200000010ff */
[----:B------:R2:W-:Y:S04]  /*bd10*/  STSM.16.M88.4 [R24+0x1000], R12 ;  /* 0x0010000c18007844 */ /* 0x0005e80000000200 */
[----:B------:R2:W-:Y:S01]  /*bd20*/  STSM.16.M88.4 [R21], R112 ;  /* 0x0000007015007844 */ /* 0x0005e20000000200 */
[----:B------:R-:W-:Y:S01]  /*bd30*/  @!PT LDS RZ, [RZ] ;  /* 0x00000000fffff984 */ /* 0x000fe20000000800 */
[----:B------:R-:W-:Y:S01]  /*bd40*/  @!PT LDS RZ, [RZ] ;  /* 0x00000000fffff984 */ /* 0x000fe20000000800 */
[----:B------:R-:W-:Y:S01]  /*bd50*/  @!PT LDS RZ, [RZ] ;  /* 0x00000000fffff984 */ /* 0x000fe20000000800 */
[----:B------:R-:W-:Y:S01]  /*bd60*/  @!PT LDS RZ, [RZ] ;  /* 0x00000000fffff984 */ /* 0x000fe20000000800 */
[----:B------:R3:W-:Y:S06]  /*bd70*/  MEMBAR.ALL.CTA ;  /* 0x0000000000007992 */ /* 0x0007ec0000008000 */
[----:B---3--:R-:W3:Y:S02]  /*bd80*/  FENCE.VIEW.ASYNC.S ;  /* 0x00000000000073c6 */ /* 0x008ee40000000000 */
[----:B---3--:R-:W-:Y:S06]  /*bd90*/  BAR.SYNC.DEFER_BLOCKING 0x1, 0x80 ;  /* 0x0042000000007b1d */ /* 0x008fec0000010000 */
[----:B------:R-:W-:Y:S05]  /*bda0*/  @P1 BRA `(.L_x_74) ;  /* 0x00000000002c1947 */ /* 0x000fea0003800000 */
[----:B------:R-:W-:Y:S01]  /*bdb0*/  R2UR UR40, R23 ;  /* 0x00000000172872ca */ /* 0x000fe200000e0000 */
[----:B------:R-:W-:Y:S02]  /*bdc0*/  UIADD3 UR43, -UR39, URZ, URZ ;  /* 0x0000003f272b7290 */ /* 0x000fe4000fffe13f */
[----:B------:R-:W-:Y:S01]  /*bdd0*/  UIADD3 UR6, UP0, UR52, 0x670, URZ ;  /* 0x0000067034067890 */ /* 0x000fe2000ff1e03f */
[----:B------:R-:W-:Y:S01]  /*bde0*/  ULDC UR4, c[0x0][0xa10] ;  /* 0x0002840000047ab9 */ /* 0x000fe20000000800 */
[----:B------:R-:W-:Y:S01]  /*bdf0*/  UMOV UR41, 0x20 ;  /* 0x0000002000297882 */ /* 0x000fe20000000000 */
[----:B------:R-:W-:Y:S02]  /*be00*/  UIMAD UR43, UR4, UR43, UR38 ;  /* 0x0000002b042b72a4 */ /* 0x000fe4000f8e0226 */
[----:B------:R-:W-:-:S05]  /*be10*/  UIADD3.X UR7, URZ, UR53, URZ, UP0, !UPT ;  /* 0x000000353f077290 */ /* 0x000fca00087fe43f */
[----:B------:R-:W-:-:S09]  /*be20*/  UIADD3 UR40, UR40, 0x2ee00, URZ ;  /* 0x0002ee0028287890 */ /* 0x000fd2000fffe03f */
[----:B------:R3:W-:Y:S01]  /*be30*/  UTMASTG.4D [UR40], [UR6] ;  /* 0x00000028060073b5 */ /* 0x0007e20008018000 */
[----:B------:R0:W-:Y:S01]  /*be40*/  UTMACMDFLUSH ;  /* 0x00000000000079b7 */ /* 0x0001e20000000000 */
[----:B---3--:R-:W-:-:S04]  /*be50*/  DEPBAR.LE SB0, 0x1 ;  /* 0x000080400000791a */ /* 0x008fc80000000000 */
.L_x_74:
[----:B------:R-:W-:Y:S05]  /*be60*/  BSYNC B0 ;  /* 0x0000000000007941 */ /* 0x000fea0003800000 */
.L_x_73:
        /* <DEDUP_REMOVED lines=10> */
[----:B------:R3:W-:Y:S04]  /*bf10*/  STSM.16.M88.4 [R24], R28 ;  /* 0x0000001c18007844 */ /* 0x0007e80000000200 */
[----:B------:R3:W-:Y:S01]  /*bf20*/  STSM.16.M88.4 [R0], R32 ;  /* 0x0000002000007844 */ /* 0x0007e20000000200 */
[----:B------:R-:W-:Y:S01]  /*bf30*/  @!PT LDS RZ, [RZ] ;  /* 0x00000000fffff984 */ /* 0x000fe20000000800 */
[----:B------:R-:W-:Y:S01]  /*bf40*/  @!PT LDS RZ, [RZ] ;  /* 0x00000000fffff984 */ /* 0x000fe20000000800 */
[----:B------:R-:W-:Y:S01]  /*bf50*/  @!PT LDS RZ, [RZ] ;  /* 0x00000000fffff984 */ /* 0x000fe20000000800 */
[----:B------:R-:W-:Y:S01]  /*bf60*/  @!PT LDS RZ, [RZ] ;  /* 0x00000000fffff984 */ /* 0x000fe20000000800 */
[----:B------:R4:W-:Y:S06]  /*bf70*/  MEMBAR.ALL.CTA ;  /* 0x0000000000007992 */ /* 0x0009ec0000008000 */
[----:B----4-:R-:W4:Y:S02]  /*bf80*/  FENCE.VIEW.ASYNC.S ;  /* 0x00000000000073c6 */ /* 0x010f240000000000 */
[----:B----4-:R-:W-:Y:S06]  /*bf90*/  BAR.SYNC.DEFER_BLOCKING 0x1, 0x80 ;  /* 0x0042000000007b1d */ /* 0x010fec0000010000 */
[----:B------:R-:W-:Y:S05]  /*bfa0*/  @P1 BRA `(.L_x_76) ;  /* 0x0000000000341947 */ /* 0x000fea0003800000 */
[----:B------:R-:W-:Y:S01]  /*bfb0*/  R2UR UR8, R23 ;  /* 0x00000000170872ca */ /* 0x000fe200000e0000 */
[----:B------:R-:W-:Y:S02]  /*bfc0*/  UIADD3 UR11, -UR39, URZ, URZ ;  /* 0x0000003f270b7290 */ /* 0x000fe4000fffe13f */
[----:B------:R-:W-:Y:S01]  /*bfd0*/  UIADD3 UR6, UP0, UR52, 0x670, URZ ;  /* 0x0000067034067890 */ /* 0x000fe2000ff1e03f */
[----:B------:R-:W-:Y:S01]  /*bfe0*/  ULDC UR4, c[0x0][0xa10] ;  /* 0x0002840000047ab9 */ /* 0x000fe20000000800 */
[----:B------:R-:W-:Y:S01]  /*bff0*/  UMOV UR9, 0x40 ;  /* 0x0000004000097882 */ /* 0x000fe20000000000 */
[----:B------:R-:W-:Y:S02]  /*c000*/  UIMAD UR11, UR4, UR11, UR38 ;  /* 0x0000000b040b72a4 */ /* 0x000fe4000f8e0226 */
[----:B------:R-:W-:Y:S01]  /*c010*/  UIADD3.X UR7, URZ, UR53, URZ, UP0, !UPT ;  /* 0x000000353f077290 */ /* 0x000fe200087fe43f */
[----:B------:R-:W-:Y:S01]  /*c020*/  UMOV UR10, UR42 ;  /* 0x0000002a000a7c82 */ /* 0x000fe20008000000 */
[----:B------:R-:W-:-:S03]  /*c030*/  UMOV UR12, UR44 ;  /* 0x0000002c000c7c82 */ /* 0x000fc60008000000 */
[----:B------:R-:W-:-:S09]  /*c040*/  UIADD3 UR8, UR8, 0x2de00, URZ ;  /* 0x0002de0008087890 */ /* 0x000fd2000fffe03f */
[----:B------:R4:W-:Y:S01]  /*c050*/  UTMASTG.4D [UR8], [UR6] ;  /* 0x00000008060073b5 */ /* 0x0009e20008018000 */
[----:B------:R0:W-:Y:S01]  /*c060*/  UTMACMDFLUSH ;  /* 0x00000000000079b7 */ /* 0x0001e20000000000 */
[----:B----4-:R-:W-:-:S04]  /*c070*/  DEPBAR.LE SB0, 0x1 ;  /* 0x000080400000791a */ /* 0x010fc80000000000 */
.L_x_76:
[----:B------:R-:W-:Y:S05]  /*c080*/  BSYNC B0 ;  /* 0x0000000000007941 */ /* 0x000fea0003800000 */
.L_x_75:
[----:B------:R-:W-:Y:S06]  /*c090*/  BAR.SYNC.DEFER_BLOCKING 0x1, 0x80 ;  /* 0x0042000000007b1d */ /* 0x000fec0000010000 */
[----:B------:R-:W-:Y:S01]  /*c0a0*/  BSSY B0, `(.L_x_77) ;  /* 0x0000017000007945 */ /* 0x000fe20003800000 */
[----:B------:R4:W-:Y:S04]  /*c0b0*/  STSM.16.M88.4 [R24+0x1000], R36 ;  /* 0x0010002418007844 */ /* 0x0009e80000000200 */
[----:B------:R4:W-:Y:S01]  /*c0c0*/  STSM.16.M88.4 [R21], R40 ;  /* 0x0000002815007844 */ /* 0x0009e20000000200 */
[----:B------:R-:W-:Y:S01]  /*c0d0*/  @!PT LDS RZ, [RZ] ;  /* 0x00000000fffff984 */ /* 0x000fe20000000800 */
[----:B------:R-:W-:Y:S01]  /*c0e0*/  @!PT LDS RZ, [RZ] ;  /* 0x00000000fffff984 */ /* 0x000fe20000000800 */
[----:B------:R-:W-:Y:S01]  /*c0f0*/  @!PT LDS RZ, [RZ] ;  /* 0x00000000fffff984 */ /* 0x000fe20000000800 */
[----:B------:R-:W-:Y:S01]  /*c100*/  @!PT LDS RZ, [RZ] ;  /* 0x00000000fffff984 */ /* 0x000fe20000000800 */
[----:B------:R5:W-:Y:S06]  /*c110*/  MEMBAR.ALL.CTA ;  /* 0x0000000000007992 */ /* 0x000bec0000008000 */
[----:B-----5:R-:W5:Y:S02]  /*c120*/  FENCE.VIEW.ASYNC.S ;  /* 0x00000000000073c6 */ /* 0x020f640000000000 */
[----:B-----5:R-:W-:Y:S06]  /*c130*/  BAR.SYNC.DEFER_BLOCKING 0x1, 0x80 ;  /* 0x0042000000007b1d */ /* 0x020fec0000010000 */
        /* <DEDUP_REMOVED lines=11> */
[----:B------:R1:W-:Y:S02]  /*c1f0*/  UTMASTG.4D [UR8], [UR6] ;  /* 0x00000008060073b5 */ /* 0x0003e40008018000 */
[----:B-1----:R0:W-:Y:S02]  /*c200*/  UTMACMDFLUSH ;  /* 0x00000000000079b7 */ /* 0x0021e40000000000 */
.L_x_78:
[----:B------:R-:W-:Y:S05]  /*c210*/  BSYNC B0 ;  /* 0x0000000000007941 */ /* 0x000fea0003800000 */
.L_x_77:
[----:B------:R-:W-:Y:S01]  /*c220*/  ULEA UR4, UR50, 0xfffffff8, 0x3 ;  /* 0xfffffff832047891 */ /* 0x000fe2000f8e183f */
[----:B------:R-:W-:-:S04]  /*c230*/  DEPBAR.LE SB0, 0x0 ;  /* 0x000080000000791a */ /* 0x000fc80000000000 */
[----:B------:R-:W-:Y:S01]  /*c240*/  ULOP3.LUT UR4, UR4, 0x8, URZ, 0xc0, !UPT ;  /* 0x0000000804047892 */ /* 0x000fe2000f8ec03f */
[----:B------:R-:W-:-:S03]  /*c250*/  LOP3.LUT R19, R19, 0x1, RZ, 0x3c, !PT ;  /* 0x0000000113137812 */ /* 0x000fc600078e3cff */
[----:B------:R-:W-:-:S06]  /*c260*/  ULOP3.LUT UR4, UR4, 0x18, URZ, 0x3c, !UPT ;  /* 0x0000001804047892 */ /* 0x000fcc000f8e3c3f */
[----:B-1-3--:R-:W-:Y:S01]  /*c270*/  IMAD.U32 R0, RZ, RZ, UR4 ;  /* 0x00000004ff007e24 */ /* 0x00afe2000f8e00ff */
[----:B------:R-:W-:Y:S02]  /*c280*/  ULDC UR4, c[0x0][0xc] ;  /* 0x0000030000047ab9 */ /* 0x000fe40000000800 */
[----:B------:R-:W-:Y:S01]  /*c290*/  IADD3 R17, R17, UR4, RZ ;  /* 0x0000000411117c10 */ /* 0x000fe2000fffe0ff */
[----:B------:R-:W-:Y:S01]  /*c2a0*/  ULDC UR4, c[0x0][0xa00] ;  /* 0x0002800000047ab9 */ /* 0x000fe20000000800 */
[----:B------:R1:W-:Y:S02]  /*c2b0*/  SYNCS.ARRIVE.TRANS64.A1T0 RZ, [R0+UR45+0x34490], RZ ;  /* 0x034490ff00ff79a7 */ /* 0x0003e4000810002d */
[----:B------:R-:W-:-:S13]  /*c2c0*/  ISETP.GE.AND P0, PT, R17, UR4, PT ;  /* 0x0000000411007c0c */ /* 0x000fda000bf06270 */
[----:B-1----:R-:W-:Y:S05]  /*c2d0*/  @!P0 BRA `(.L_x_79) ;  /* 0xffffff4800808947 */ /* 0x002fea000383ffff */
[----:B------:R-:W-:Y:S05]  /*c2e0*/  EXIT ;  /* 0x000000000000794d */ /* 0x000fea0003800000 */
.L_x_6:
[----:B------:R-:W-:-:S08]  /*c2f0*/  NOP ;  /* 0x0000000000007918 */ /* 0x000fd00000000000 */
[----:B------:R-:W2:-:S00]  /*c300*/  USETMAXREG.DEALLOC.CTAPOOL 0x18 ;  /* 0x00000018000079c8 */ /* 0x000e8000080e0500 */
[----:B------:R-:W-:-:S13]  /*c310*/  PLOP3.LUT P3, PT, PT, PT, UP0, 0x80, 0x0 ;  /* 0x000000000000781c */ /* 0x000fda0003f6f008 */
[----:B--2---:R-:W-:Y:S05]  /*c320*/  @!P3 BRA `(.L_x_80) ;  /* 0x000000080064b947 */ /* 0x004fea0003800000 */
[----:B------:R-:W-:-:S13]  /*c330*/  PLOP3.LUT P2, PT, PT, PT, UP1, 0x80, 0x0 ;  /* 0x000000000000781c */ /* 0x000fda0003f4f018 */
[----:B-1----:R-:W-:Y:S05]  /*c340*/  @P2 EXIT ;  /* 0x000000000000294d */ /* 0x002fea0003800000 */
[----:B------:R-:W-:Y:S02]  /*c350*/  ULDC UR4, c[0x0][0xa00] ;  /* 0x0002800000047ab9 */ /* 0x000fe40000000800 */
[----:B------:R-:W-:-:S13]  /*c360*/  ISETP.GE.AND P2, PT, R17, UR4, PT ;  /* 0x0000000411007c0c */ /* 0x000fda000bf46270 */
[----:B------:R-:W-:Y:S05]  /*c370*/  @P2 EXIT ;  /* 0x000000000000294d */ /* 0x000fea0003800000 */
[----:B------:R-:W-:Y:S01]  /*c380*/  LOP3.LUT P2, RZ, R2, 0x1f, RZ, 0xc0, !PT ;  /* 0x0000001f02ff7812 */ /* 0x000fe2000784c0ff */
[----:B------:R-:W-:Y:S01]  /*c390*/  BSSY B0, `(.L_x_81) ;  /* 0x0000091000007945 */ /* 0x000fe20003800000 */
[----:B------:R-:W-:Y:S01]  /*c3a0*/  MOV R4, 0x1 ;  /* 0x0000000100047802 */ /* 0x000fe20000000f00 */
[----:B------:R-:W-:Y:S01]  /*c3b0*/  IMAD.MOV.U32 R0, RZ, RZ, RZ ;  /* 0x000000ffff007224 */ /* 0x000fe200078e00ff */
[----:B------:R-:W-:Y:S01]  /*c3c0*/  PLOP3.LUT P0, PT, P2, P0, PT, 0x2a, 0x0 ;  /* 0x000000000000781c */ /* 0x000fe20001700572 */
[----:B------:R-:W-:Y:S01]  /*c3d0*/  ULOP3.LUT UR18, UR48, 0x2, URZ, 0xfc, !UPT ;  /* 0x0000000230127892 */ /* 0x000fe2000f8efc3f */
[----:B------:R-:W-:Y:S01]  /*c3e0*/  MOV R5, 0x1 ;  /* 0x0000000100057802 */ /* 0x000fe20000000f00 */
[----:B------:R-:W-:Y:S01]  /*c3f0*/  ULDC UR19, c[0x0][0xc] ;  /* 0x0000030000137ab9 */ /* 0x000fe20000000800 */
[----:B------:R-:W-:Y:S01]  /*c400*/  ULDC.64 UR16, c[0x0][0x198] ;  /* 0x0000660000107ab9 */ /* 0x000fe20000000a00 */
[----:B------:R-:W-:-:S08]  /*c410*/  ULDC UR20, c[0x0][0xa00] ;  /* 0x0002800000147ab9 */ /* 0x000fd00000000800 */
.L_x_96:
[----:B------:R-:W1:Y:S01]  /*c420*/  LDC R6, c[0x0][0xa04] ;  /* 0x00028100ff067b82 */ /* 0x000e620000000800 */
[----:B------:R-:W-:Y:S01]  /*c430*/  MOV R7, R17 ;  /* 0x0000001100077202 */ /* 0x000fe20000000f00 */
[----:B------:R-:W-:-:S06]  /*c440*/  UMOV UR4, 0xffffffff ;  /* 0xffffffff00047882 */ /* 0x000fcc0000000000 */
[----:B------:R-:W2:Y:S08]  /*c450*/  LDC R10, c[0x0][0xa10] ;  /* 0x00028400ff0a7b82 */ /* 0x000eb00000000800 */
[----:B------:R-:W3:Y:S01]  /*c460*/  LDC R13, c[0x0][0xa1c] ;  /* 0x00028700ff0d7b82 */ /* 0x000ee20000000800 */
[----:B-1----:R-:W-:Y:S02]  /*c470*/  ISETP.NE.AND P2, PT, R6, 0x1, PT ;  /* 0x000000010600780c */ /* 0x002fe40003f45270 */
[----:B--2---:R-:W-:-:S11]  /*c480*/  ISETP.NE.AND P3, PT, R10, 0x1, PT ;  /* 0x000000010a00780c */ /* 0x004fd60003f65270 */
[----:B------:R-:W1:Y:S01]  /*c490*/  @P2 LDC.64 R8, c[0x0][0xa08] ;  /* 0x00028200ff082b82 */ /* 0x000e620000000a00 */
[----:B---3--:R-:W-:-:S07]  /*c4a0*/  ISETP.NE.AND P4, PT, R13, 0x1, PT ;  /* 0x000000010d00780c */ /* 0x008fce0003f85270 */
[----:B------:R-:W2:Y:S08]  /*c4b0*/  @P3 LDC R12, c[0x0][0xa14] ;  /* 0x00028500ff0c3b82 */ /* 0x000eb00000000800 */
[----:B------:R-:W3:Y:S08]  /*c4c0*/  @P3 LDC R11, c[0x0][0xa18] ;  /* 0x00028600ff0b3b82 */ /* 0x000ef00000000800 */
[----:B------:R-:W4:Y:S01]  /*c4d0*/  @P4 LDC.64 R2, c[0x0][0xa20] ;  /* 0x00028800ff024b82 */ /* 0x000f220000000a00 */
[----:B-1----:R-:W-:-:S05]  /*c4e0*/  @P2 IMAD.HI.U32 R8, R17, R8, RZ ;  /* 0x0000000811082227 */ /* 0x002fca00078e00ff */
[----:B------:R-:W-:-:S05]  /*c4f0*/  @P2 SHF.R.U32.HI R7, RZ, R9, R8 ;  /* 0x00000009ff072219 */ /* 0x000fca0000011608 */
[----:B--2---:R-:W-:-:S04]  /*c500*/  @P3 IMAD.HI.U32 R8, R7, R12, RZ ;  /* 0x0000000c07083227 */ /* 0x004fc800078e00ff */
[----:B------:R-:W-:Y:S01]  /*c510*/  IMAD.MOV.U32 R9, RZ, RZ, R7 ;  /* 0x000000ffff097224 */ /* 0x000fe200078e0007 */
[----:B---3--:R-:W-:-:S05]  /*c520*/  @P3 SHF.R.U32.HI R9, RZ, R11, R8 ;  /* 0x0000000bff093219 */ /* 0x008fca0000011608 */
[----:B----4-:R-:W-:Y:S01]  /*c530*/  @P4 IMAD.HI.U32 R8, R9, R2, RZ ;  /* 0x0000000209084227 */ /* 0x010fe200078e00ff */
[----:B------:R-:W-:-:S04]  /*c540*/  MOV R2, R9 ;  /* 0x0000000900027202 */ /* 0x000fc80000000f00 */
[----:B------:R-:W-:Y:S01]  /*c550*/  @P4 SHF.R.U32.HI R2, RZ, R3, R8 ;  /* 0x00000003ff024219 */ /* 0x000fe20000011608 */
[----:B------:R-:W-:-:S03]  /*c560*/  IMAD.MOV R3, RZ, RZ, -R9 ;  /* 0x000000ffff037224 */ /* 0x000fc600078e0a09 */
[----:B------:R-:W-:Y:S01]  /*c570*/  IADD3 R2, -R2, RZ, RZ ;  /* 0x000000ff02027210 */ /* 0x000fe20007ffe1ff */
[----:B------:R-:W-:-:S04]  /*c580*/  IMAD R10, R10, R3, R7 ;  /* 0x000000030a0a7224 */ /* 0x000fc800078e0207 */
[----:B------:R-:W-:Y:S01]  /*c590*/  IMAD R2, R13, R2, R9 ;  /* 0x000000020d027224 */ /* 0x000fe200078e0209 */
[----:B------:R-:W-:Y:S06]  /*c5a0*/  BRA.DIV UR4, `(.L_x_82) ;  /* 0x0000001a04947947 */ /* 0x000fec000b800000 */
[----:B------:R-:W-:-:S13]  /*c5b0*/  ELECT P6, URZ, PT ;  /* 0x00000000003f782f */ /* 0x000fda00038c0000 */
.L_x_134:
[----:B------:R-:W-:Y:S01]  /*c5c0*/  IADD3 R3, -R7, RZ, RZ ;  /* 0x000000ff07037210 */ /* 0x000fe20007ffe1ff */
[----:B------:R-:W-:Y:S04]  /*c5d0*/  BSSY B1, `(.L_x_83) ;  /* 0x000002f000017945 */ /* 0x000fe80003800000 */
[----:B------:R-:W-:Y:S02]  /*c5e0*/  IMAD R3, R6, R3, R17 ;  /* 0x0000000306037224 */ /* 0x000fe400078e0211 */
[----:B------:R-:W-:-:S03]  /*c5f0*/  IMAD.MOV.U32 R6, RZ, RZ, RZ ;  /* 0x000000ffff067224 */ /* 0x000fc600078e00ff */
[----:B------:R-:W-:Y:S01]  /*c600*/  SHF.L.U32 R3, R3, 0x7, RZ ;  /* 0x0000000703037819 */ /* 0x000fe200000006ff */
[----:B------:R-:W-:Y:S06]  /*c610*/  @!P6 BRA `(.L_x_84) ;  /* 0x0000000000a8e947 */ /* 0x000fec0003800000 */
[----:B------:R-:W1:Y:S01]  /*c620*/  S2R R7, SR_CgaCtaId ;  /* 0x0000000000077919 */ /* 0x000e620000008800 */
[----:B------:R-:W-:-:S04]  /*c630*/  MOV R6, 0x400 ;  /* 0x0000040000067802 */ /* 0x000fc80000000f00 */
[----:B-1----:R-:W-:Y:S02]  /*c640*/  LEA R9, R7, R6, 0x18 ;  /* 0x0000000607097211 */ /* 0x002fe400078ec0ff */
[----:B------:R-:W-:Y:S02]  /*c650*/  SHF.L.U32 R6, R5, 0x1f, RZ ;  /* 0x0000001f05067819 */ /* 0x000fe400000006ff */
[----:B------:R-:W-:-:S04]  /*c660*/  LEA R7, R0, R9, 0x3 ;  /* 0x0000000900077211 */ /* 0x000fc800078e18ff */
[----:B------:R-:W1:Y:S02]  /*c670*/  SYNCS.PHASECHK.TRANS64.TRYWAIT P2, [R7+URZ+0x34460], R6 ;  /* 0x03446006070075a7 */ /* 0x000e64000804017f */
[----:B-1----:R-:W-:Y:S05]  /*c680*/  @!P2 BRA `(.L_x_85) ;  /* 0x00000018007ca947 */ /* 0x002fea0003800000 */
.L_x_135:
[----:B------:R-:W-:Y:S01]  /*c690*/  UPRMT UR4, UR18, 0x9910, URZ ;  /* 0x0000991012047896 */ /* 0x000fe2000800003f */
[----:B-1----:R-:W-:-:S03]  /*c6a0*/  @P1 MOV R6, 0x4000 ;  /* 0x0000400000061802 */ /* 0x002fc60000000f00 */
[----:B------:R-:W-:Y:S01]  /*c6b0*/  UISETP.NE.AND UP0, UPT, UR4, 0x2, UPT ;  /* 0x000000020400788c */ /* 0x000fe2000bf05270 */
[----:B------:R1:W-:Y:S05]  /*c6c0*/  @P1 SYNCS.ARRIVE.TRANS64 RZ, [R7+URZ+0x34450], R6 ;  /* 0x0344500607ff19a7 */ /* 0x0003ea000800003f */
[----:B------:R-:W-:-:S13]  /*c6d0*/  PLOP3.LUT P2, PT, PT, PT, UP0, 0x80, 0x0 ;  /* 0x000000000000781c */ /* 0x000fda0003f4f008 */
[----:B-1----:R-:W-:Y:S05]  /*c6e0*/  @P2 BRA `(.L_x_86) ;  /* 0x0000000000042947 */ /* 0x002fea0003800000 */
[----:B------:R-:W-:Y:S01]  /*c6f0*/  BPT.TRAP 0x1 ;  /* 0x000000040000795c */ /* 0x000fe20000300000 */
.L_x_86:
[----:B------:R-:W-:Y:S05]  /*c700*/  @P0 BRA `(.L_x_87) ;  /* 0x0000000000040947 */ /* 0x000fea0003800000 */
[----:B------:R-:W-:Y:S01]  /*c710*/  BPT.TRAP 0x1 ;  /* 0x000000040000795c */ /* 0x000fe20000300000 */
.L_x_87:
[----:B------:R-:W-:Y:S01]  /*c720*/  R2UR UR5, R9 ;  /* 0x00000000090572ca */ /* 0x000fe200000e0000 */
[----:B------:R-:W-:Y:S01]  /*c730*/  UIADD3 UR4, UP0, UR16, 0xf0, URZ ;  /* 0x000000f010047890 */ /* 0x000fe2000ff1e03f */
[----:B------:R-:W-:Y:S01]  /*c740*/  R2UR UR8, R0 ;  /* 0x00000000000872ca */ /* 0x000fe200000e0000 */
[----:B------:R-:W-:Y:S01]  /*c750*/  UMOV UR10, URZ ;  /* 0x0000003f000a7c82 */ /* 0x000fe20008000000 */
[----:B------:R-:W-:Y:S01]  /*c760*/  R2UR UR9, R7 ;  /* 0x00000000070972ca */ /* 0x000fe200000e0000 */
[----:B------:R-:W-:Y:S01]  /*c770*/  UMOV UR6, 0x0 ;  /* 0x0000000000067882 */ /* 0x000fe20000000000 */
[----:B------:R-:W-:Y:S01]  /*c780*/  R2UR UR11, R3 ;  /* 0x00000000030b72ca */ /* 0x000fe200000e0000 */
[----:B------:R-:W-:Y:S01]  /*c790*/  UMOV UR7, 0x10000000 ;  /* 0x1000000000077882 */ /* 0x000fe20000000000 */
[----:B------:R-:W-:Y:S01]  /*c7a0*/  R2UR UR12, R10 ;  /* 0x000000000a0c72ca */ /* 0x000fe200000e0000 */
[----:B------:R-:W-:Y:S01]  /*c7b0*/  UMOV UR15, 0x40 ;  /* 0x00000040000f7882 */ /* 0x000fe20000000000 */
[----:B------:R-:W-:Y:S01]  /*c7c0*/  R2UR UR13, R2 ;  /* 0x00000000020d72ca */ /* 0x000fe200000e0000 */
[----:B------:R-:W-:-:S04]  /*c7d0*/  VIADD R0, R0, 0x1 ;  /* 0x0000000100007836 */ /* 0x000fc80000000000 */
[----:B------:R-:W-:Y:S01]  /*c7e0*/  ULEA UR8, UR8, UR5, 0xe ;  /* 0x0000000508087291 */ /* 0x000fe2000f8e703f */
[C---:B------:R-:W-:Y:S01]  /*c7f0*/  ISETP.NE.AND P2, PT, R0.reuse, 0x2, PT ;  /* 0x000000020000780c */ /* 0x040fe20003f45270 */
[----:B------:R-:W-:Y:S02]  /*c800*/  UIADD3 UR9, UR9, 0x34450, URZ ;  /* 0x0003445009097890 */ /* 0x000fe4000fffe03f */
[----:B------:R-:W-:Y:S01]  /*c810*/  UIADD3.X UR5, URZ, UR17, URZ, UP0, !UPT ;  /* 0x000000113f057290 */ /* 0x000fe200087fe43f */
[----:B------:R-:W-:Y:S01]  /*c820*/  SEL R6, RZ, 0x1, P2 ;  /* 0x00000001ff067807 */ /* 0x000fe20001000000 */
[----:B------:R-:W-:Y:S01]  /*c830*/  UIADD3 UR14, UR8, 0x2000, URZ ;  /* 0x00002000080e7890 */ /* 0x000fe2000fffe03f */
[----:B------:R-:W-:Y:S02]  /*c840*/  SEL R0, R0, RZ, P2 ;  /* 0x000000ff00007207 */ /* 0x000fe40001000000 */
[----:B------:R-:W-:Y:S02]  /*c850*/  LOP3.LUT R5, R5, R6, RZ, 0x3c, !PT ;  /* 0x0000000605057212 */ /* 0x000fe400078e3cff */
[----:B------:R-:W-:-:S02]  /*c860*/  MOV R6, 0x40 ;  /* 0x0000004000067802 */ /* 0x000fc40000000f00 */
[----:B------:R1:W-:Y:S02]  /*c870*/  UTMALDG.4D [UR8], [UR4], desc[UR6] ;  /* 0x00000608040075b4 */ /* 0x0003e40008019000 */
[----:B-1----:R-:W-:Y:S01]  /*c880*/  UMOV UR8, UR14 ;  /* 0x0000000e00087c82 */ /* 0x002fe20008000000 */
[----:B------:R-:W-:Y:S02]  /*c890*/  UMOV UR10, UR15 ;  /* 0x0000000f000a7c82 */ /* 0x000fe40008000000 */
[----:B------:R1:W-:Y:S02]  /*c8a0*/  UTMALDG.4D [UR8], [UR4], desc[UR6] ;  /* 0x00000608040075b4 */ /* 0x0003e40008019000 */
[----:B-1----:R-:W-:Y:S01]  /*c8b0*/  NOP ;  /* 0x0000000000007918 */ /* 0x002fe20000000000 */
.L_x_84:
[----:B------:R-:W-:Y:S05]  /*c8c0*/  BSYNC B1 ;  /* 0x0000000000017941 */ /* 0x000fea0003800000 */
.L_x_83:
[----:B------:R-:W-:Y:S01]  /*c8d0*/  LOP3.LUT P2, RZ, R4, 0xff, RZ, 0xc0, !PT ;  /* 0x000000ff04ff7812 */ /* 0x000fe2000784c0ff */
[----:B------:R-:W-:-:S12]  /*c8e0*/  BSSY B1, `(.L_x_88) ;  /* 0x0000009000017945 */ /* 0x000fd80003800000 */
[----:B------:R-:W-:Y:S05]  /*c8f0*/  @!P2 BRA `(.L_x_89) ;  /* 0x00000000001ca947 */ /* 0x000fea0003800000 */
[----:B------:R-:W1:Y:S01]  /*c900*/  S2R R7, SR_CgaCtaId ;  /* 0x0000000000077919 */ /* 0x000e620000008800 */
[----:B------:R-:W-:-:S04]  /*c910*/  MOV R4, 0x400 ;  /* 0x0000040000047802 */ /* 0x000fc80000000f00 */
[----:B-1----:R-:W-:Y:S02]  /*c920*/  LEA R7, R7, R4, 0x18 ;  /* 0x0000000407077211 */ /* 0x002fe400078ec0ff */
[----:B------:R-:W-:Y:S02]  /*c930*/  SHF.L.U32 R4, RZ, 0x1f, RZ ;  /* 0x0000001fff047819 */ /* 0x000fe400000006ff */
[----:B------:R1:W-:Y:S02]  /*c940*/  SYNCS.ARRIVE.TRANS64.A1T0 RZ, [R7+URZ+0x344b0], RZ ;  /* 0x0344b0ff07ff79a7 */ /* 0x0003e4000810003f */
[----:B------:R-:W2:Y:S02]  /*c950*/  SYNCS.PHASECHK.TRANS64.TRYWAIT P2, [R7+URZ+0x344b0], R4 ;  /* 0x0344b004070075a7 */ /* 0x000ea4000804017f */
[----:B-12---:R-:W-:Y:S05]  /*c960*/  @!P2 BRA `(.L_x_90) ;  /* 0x0000001400d8a947 */ /* 0x006fea0003800000 */
.L_x_89:
[----:B------:R-:W-:Y:S05]  /*c970*/  BSYNC B1 ;  /* 0x0000000000017941 */ /* 0x000fea0003800000 */
.L_x_88:
[----:B------:R-:W-:Y:S04]  /*c980*/  BSSY B1, `(.L_x_91) ;  /* 0x000002d000017945 */ /* 0x000fe80003800000 */
[----:B------:R-:W-:Y:S05]  /*c990*/  @!P6 BRA `(.L_x_92) ;  /* 0x0000000000ace947 */ /* 0x000fea0003800000 */
[----:B-1----:R-:W1:Y:S01]  /*c9a0*/  S2R R7, SR_CgaCtaId ;  /* 0x0000000000077919 */ /* 0x002e620000008800 */
[----:B------:R-:W-:Y:S02]  /*c9b0*/  MOV R4, 0x400 ;  /* 0x0000040000047802 */ /* 0x000fe40000000f00 */
[----:B------:R-:W-:Y:S02]  /*c9c0*/  SHF.L.U32 R9, R5, 0x1f, RZ ;  /* 0x0000001f05097819 */ /* 0x000fe400000006ff */
[----:B-1----:R-:W-:-:S04]  /*c9d0*/  LEA R7, R7, R4, 0x18 ;  /* 0x0000000407077211 */ /* 0x002fc800078ec0ff */
[----:B------:R-:W-:-:S04]  /*c9e0*/  LEA R4, R0, R7, 0x3 ;  /* 0x0000000700047211 */ /* 0x000fc800078e18ff */
[----:B------:R-:W1:Y:S02]  /*c9f0*/  SYNCS.PHASECHK.TRANS64.TRYWAIT P2, [R4+URZ+0x34460], R9 ;  /* 0x03446009040075a7 */ /* 0x000e64000804017f */
[----:B-1----:R-:W-:Y:S05]  /*ca00*/  @!P2 BRA `(.L_x_93) ;  /* 0x0000001400c4a947 */ /* 0x002fea0003800000 */
.L_x_136:
[----:B------:R-:W-:Y:S01]  /*ca10*/  UPRMT UR4, UR18, 0x9910, URZ ;  /* 0x0000991012047896 */ /* 0x000fe2000800003f */
[----:B-1----:R-:W-:-:S03]  /*ca20*/  @P1 IMAD.MOV.U32 R9, RZ, RZ, 0x4000 ;  /* 0x00004000ff091424 */ /* 0x002fc600078e00ff */
[----:B------:R-:W-:Y:S01]  /*ca30*/  UISETP.NE.AND UP0, UPT, UR4, 0x2, UPT ;  /* 0x000000020400788c */ /* 0x000fe2000bf05270 */
[----:B------:R1:W-:Y:S05]  /*ca40*/  @P1 SYNCS.ARRIVE.TRANS64 RZ, [R4+URZ+0x34450], R9 ;  /* 0x0344500904ff19a7 */ /* 0x0003ea000800003f */
[----:B------:R-:W-:-:S13]  /*ca50*/  PLOP3.LUT P2, PT, PT, PT, UP0, 0x80, 0x0 ;  /* 0x000000000000781c */ /* 0x000fda0003f4f008 */
[----:B-1----:R-:W-:Y:S05]  /*ca60*/  @P2 BRA `(.L_x_94) ;  /* 0x0000000000042947 */ /* 0x002fea0003800000 */
[----:B------:R-:W-:Y:S01]  /*ca70*/  BPT.TRAP 0x1 ;  /* 0x000000040000795c */ /* 0x000fe20000300000 */
.L_x_94:
[----:B------:R-:W-:Y:S05]  /*ca80*/  @P0 BRA `(.L_x_95) ;  /* 0x0000000000040947 */ /* 0x000fea0003800000 */
[----:B------:R-:W-:Y:S01]  /*ca90*/  BPT.TRAP 0x1 ;  /* 0x000000040000795c */ /* 0x000fe20000300000 */
.L_x_95:
        /* <DEDUP_REMOVED lines=8> */
[----:B------:R-:W-:Y:S02]  /*cb20*/  R2UR UR9, R4 ;  /* 0x00000000040972ca */ /* 0x000fe400000e0000 */
[----:B------:R-:W-:-:S02]  /*cb30*/  R2UR UR12, R10 ;  /* 0x000000000a0c72ca */ /* 0x000fc400000e0000 */
[----:B------:R-:W-:Y:S02]  /*cb40*/  R2UR UR13, R2 ;  /* 0x00000000020d72ca */ /* 0x000fe400000e0000 */
[----:B------:R-:W-:Y:S01]  /*cb50*/  IADD3 R0, R0, 0x1, RZ ;  /* 0x0000000100007810 */ /* 0x000fe20007ffe0ff */
[----:B------:R-:W-:Y:S02]  /*cb60*/  ULEA UR8, UR8, UR5, 0xe ;  /* 0x0000000508087291 */ /* 0x000fe4000f8e703f */
[----:B------:R-:W-:Y:S01]  /*cb70*/  UIADD3.X UR5, URZ, UR17, URZ, UP0, !UPT ;  /* 0x000000113f057290 */ /* 0x000fe200087fe43f */
[C---:B------:R-:W-:Y:S01]  /*cb80*/  ISETP.NE.AND P2, PT, R0.reuse, 0x2, PT ;  /* 0x000000020000780c */ /* 0x040fe20003f45270 */
[----:B------:R-:W-:Y:S02]  /*cb90*/  UIADD3 UR11, UR11, UR6, URZ ;  /* 0x000000060b0b7290 */ /* 0x000fe4000fffe03f */
[----:B------:R-:W-:Y:S01]  /*cba0*/  UIADD3 UR9, UR9, 0x34450, URZ ;  /* 0x0003445009097890 */ /* 0x000fe2000fffe03f */
[----:B------:R-:W-:Y:S01]  /*cbb0*/  SEL R2, RZ, 0x1, P2 ;  /* 0x00000001ff027807 */ /* 0x000fe20001000000 */
[----:B------:R-:W-:Y:S01]  /*cbc0*/  UIADD3 UR14, UR8, 0x2000, URZ ;  /* 0x00002000080e7890 */ /* 0x000fe2000fffe03f */
[----:B------:R-:W-:Y:S01]  /*cbd0*/  SEL R0, R0, RZ, P2 ;  /* 0x000000ff00007207 */ /* 0x000fe20001000000 */
[----:B------:R-:W-:Y:S01]  /*cbe0*/  UMOV UR6, 0x0 ;  /* 0x0000000000067882 */ /* 0x000fe20000000000 */
[----:B------:R-:W-:-:S04]  /*cbf0*/  LOP3.LUT R5, R5, R2, RZ, 0x3c, !PT ;  /* 0x0000000205057212 */ /* 0x000fc800078e3cff */
[----:B------:R1:W-:Y:S02]  /*cc00*/  UTMALDG.4D [UR8], [UR4], desc[UR6] ;  /* 0x00000608040075b4 */ /* 0x0003e40008019000 */
[----:B-1----:R-:W-:Y:S01]  /*cc10*/  UMOV UR8, UR14 ;  /* 0x0000000e00087c82 */ /* 0x002fe20008000000 */
[----:B------:R-:W-:Y:S02]  /*cc20*/  UMOV UR10, UR15 ;  /* 0x0000000f000a7c82 */ /* 0x000fe40008000000 */
[----:B------:R2:W-:Y:S02]  /*cc30*/  UTMALDG.4D [UR8], [UR4], desc[UR6] ;  /* 0x00000608040075b4 */ /* 0x0005e40008019000 */
[----:B--2---:R-:W-:Y:S01]  /*cc40*/  NOP ;  /* 0x0000000000007918 */ /* 0x004fe20000000000 */
.L_x_92:
[----:B------:R-:W-:Y:S05]  /*cc50*/  BSYNC B1 ;  /* 0x0000000000017941 */ /* 0x000fea0003800000 */
.L_x_91:
[----:B------:R-:W-:Y:S02]  /*cc60*/  IADD3 R17, R17, UR19, RZ ;  /* 0x0000001311117c10 */ /* 0x000fe4000fffe0ff */
[----:B-1----:R-:W-:Y:S02]  /*cc70*/  PRMT R4, RZ, 0x7610, R4 ;  /* 0x00007610ff047816 */ /* 0x002fe40000000004 */
[----:B------:R-:W-:-:S13]  /*cc80*/  ISETP.GE.AND P2, PT, R17, UR20, PT ;  /* 0x0000001411007c0c */ /* 0x000fda000bf46270 */
[----:B------:R-:W-:Y:S05]  /*cc90*/  @!P2 BRA `(.L_x_96) ;  /* 0xfffffff400e0a947 */ /* 0x000fea000383ffff */
[----:B------:R-:W-:Y:S05]  /*cca0*/  BSYNC B0 ;  /* 0x0000000000007941 */ /* 0x000fea0003800000 */
.L_x_81:
[----:B------:R-:W-:Y:S05]  /*ccb0*/  EXIT ;  /* 0x000000000000794d */ /* 0x000fea0003800000 */
.L_x_80:
[----:B-1----:R-:W-:Y:S02]  /*ccc0*/  ULDC UR4, c[0x0][0xa00] ;  /* 0x0002800000047ab9 */ /* 0x002fe40000000800 */
[----:B------:R-:W-:-:S13]  /*ccd0*/  ISETP.GE.AND P0, PT, R17, UR4, PT ;  /* 0x0000000411007c0c */ /* 0x000fda000bf06270 */
[----:B------:R-:W-:Y:S05]  /*cce0*/  @P0 EXIT ;  /* 0x000000000000094d */ /* 0x000fea0003800000 */
[----:B------:R-:W-:Y:S01]  /*ccf0*/  LOP3.LUT P0, RZ, R2, 0x1f, RZ, 0xc0, !PT ;  /* 0x0000001f02ff7812 */ /* 0x000fe2000780c0ff */
[----:B------:R-:W-:Y:S01]  /*cd00*/  BSSY B0, `(.L_x_97) ;  /* 0x00000f8000007945 */ /* 0x000fe20003800000 */
[----:B------:R-:W-:Y:S01]  /*cd10*/  IMAD.MOV.U32 R4, RZ, RZ, 0x1 ;  /* 0x00000001ff047424 */ /* 0x000fe200078e00ff */
[----:B------:R-:W-:Y:S01]  /*cd20*/  MOV R5, RZ ;  /* 0x000000ff00057202 */ /* 0x000fe20000000f00 */
[----:B------:R-:W-:Y:S01]  /*cd30*/  ULOP3.LUT UR19, UR49, 0x2, URZ, 0xfc, !UPT ;  /* 0x0000000231137892 */ /* 0x000fe2000f8efc3f */
[----:B------:R-:W-:Y:S01]  /*cd40*/  PLOP3.LUT P0, PT, P0, P2, PT, 0x2a, 0x0 ;  /* 0x000000000000781c */ /* 0x000fe20000704572 */
[----:B------:R-:W-:Y:S01]  /*cd50*/  ULDC.64 UR16, c[0x0][0x198] ;  /* 0x0000660000107ab9 */ /* 0x000fe20000000a00 */
[----:B------:R-:W-:Y:S01]  /*cd60*/  MOV R0, 0x1 ;  /* 0x0000000100007802 */ /* 0x000fe20000000f00 */
[----:B------:R-:W-:-:S10]  /*cd70*/  ULDC UR20, c[0x0][0xc] ;  /* 0x0000030000147ab9 */ /* 0x000fd40000000800 */
.L_x_124:
[----:B------:R-:W1:Y:S01]  /*cd80*/  LDC R2, c[0x0][0xa04] ;  /* 0x00028100ff027b82 */ /* 0x000e620000000800 */
[----:B------:R-:W-:-:S07]  /*cd90*/  UMOV UR4, 0xffffffff ;  /* 0xffffffff00047882 */ /* 0x000fce0000000000 */
        /* <DEDUP_REMOVED lines=9> */
[----:B-1----:R-:W-:-:S04]  /*ce30*/  @P3 IMAD.HI.U32 R10, R17, R6, RZ ;  /* 0x00000006110a3227 */ /* 0x002fc800078e00ff */
[----:B------:R-:W-:Y:S01]  /*ce40*/  IMAD.MOV.U32 R6, RZ, RZ, R17 ;  /* 0x000000ffff067224 */ /* 0x000fe200078e0011 */
[----:B------:R-:W-:-:S04]  /*ce50*/  @P3 SHF.R.U32.HI R6, RZ, R7, R10 ;  /* 0x00000007ff063219 */ /* 0x000fc8000001160a */
[----:B------:R-:W-:Y:S01]  /*ce60*/  MOV R7, R6 ;  /* 0x0000000600077202 */ /* 0x000fe20000000f00 */
[----:B--2---:R-:W-:-:S05]  /*ce70*/  @P4 IMAD.HI.U32 R9, R6, R9, RZ ;  /* 0x0000000906094227 */ /* 0x004fca00078e00ff */
[----:B---3--:R-:W-:-:S04]  /*ce80*/  @P4 SHF.R.U32.HI R7, RZ, R12, R9 ;  /* 0x0000000cff074219 */ /* 0x008fc80000011609 */
[----:B------:R-:W-:Y:S01]  /*ce90*/  MOV R9, R7 ;  /* 0x0000000700097202 */ /* 0x000fe20000000f00 */
[----:B----4-:R-:W-:-:S05]  /*cea0*/  @P5 IMAD.HI.U32 R2, R7, R2, RZ ;  /* 0x0000000207025227 */ /* 0x010fca00078e00ff */
[----:B------:R-:W-:Y:S01]  /*ceb0*/  @P5 SHF.R.U32.HI R9, RZ, R3, R2 ;  /* 0x00000003ff095219 */ /* 0x000fe20000011602 */
[----:B------:R-:W-:-:S04]  /*cec0*/  IMAD.MOV R3, RZ, RZ, -R7 ;  /* 0x000000ffff037224 */ /* 0x000fc800078e0a07 */
[----:B------:R-:W-:Y:S01]  /*ced0*/  IMAD R2, R11, R3, R6 ;  /* 0x000000030b027224 */ /* 0x000fe200078e0206 */
[----:B------:R-:W-:-:S05]  /*cee0*/  IADD3 R3, -R9, RZ, RZ ;  /* 0x000000ff09037210 */ /* 0x000fca0007ffe1ff */
[----:B------:R-:W-:Y:S01]  /*cef0*/  IMAD R3, R8, R3, R7 ;  /* 0x0000000308037224 */ /* 0x000fe200078e0207 */
[----:B------:R-:W-:Y:S06]  /*cf00*/  BRA.DIV UR4, `(.L_x_98) ;  /* 0x0000001204987947 */ /* 0x000fec000b800000 */
[----:B------:R-:W-:-:S13]  /*cf10*/  ELECT P6, URZ, PT ;  /* 0x00000000003f782f */ /* 0x000fda00038c0000 */
.L_x_139:
[----:B------:R-:W1:Y:S01]  /*cf20*/  LDC R6, c[0x0][0x28c] ;  /* 0x0000a300ff067b82 */ /* 0x000e620000000800 */
[----:B------:R-:W-:Y:S01]  /*cf30*/  BSSY B1, `(.L_x_99) ;  /* 0x000002d000017945 */ /* 0x000fe20003800000 */
[----:B-1----:R-:W-:-:S13]  /*cf40*/  ISETP.GT.AND P3, PT, R6, RZ, P6 ;  /* 0x000000ff0600720c */ /* 0x002fda0003764270 */
[----:B------:R-:W-:Y:S05]  /*cf50*/  @!P3 BRA `(.L_x_100) ;  /* 0x0000000000a8b947 */ /* 0x000fea0003800000 */
[----:B------:R-:W1:Y:S01]  /*cf60*/  S2R R8, SR_CgaCtaId ;  /* 0x0000000000087919 */ /* 0x000e620000008800 */
[----:B------:R-:W-:-:S04]  /*cf70*/  MOV R7, 0x400 ;  /* 0x0000040000077802 */ /* 0x000fc80000000f00 */
[----:B-1----:R-:W-:Y:S02]  /*cf80*/  LEA R10, R8, R7, 0x18 ;  /* 0x00000007080a7211 */ /* 0x002fe400078ec0ff */
[----:B------:R-:W-:Y:S02]  /*cf90*/  SHF.L.U32 R7, R0, 0x1f, RZ ;  /* 0x0000001f00077819 */ /* 0x000fe400000006ff */
[----:B------:R-:W-:-:S04]  /*cfa0*/  LEA R8, R5, R10, 0x3 ;  /* 0x0000000a05087211 */ /* 0x000fc800078e18ff */
[----:B------:R-:W1:Y:S02]  /*cfb0*/  SYNCS.PHASECHK.TRANS64.TRYWAIT P4, [R8+URZ+0x34428], R7 ;  /* 0x03442807080075a7 */ /* 0x000e64000808017f */
[----:B-1----:R-:W-:Y:S05]  /*cfc0*/  @!P4 BRA `(.L_x_101) ;  /* 0x000000100088c947 */ /* 0x002fea0003800000 */
.L_x_140:
[----:B------:R-:W-:Y:S01]  /*cfd0*/  UPRMT UR4, UR19, 0x9910, URZ ;  /* 0x0000991013047896 */ /* 0x000fe2000800003f */
[----:B-1----:R-:W-:-:S03]  /*cfe0*/  @P2 IMAD.MOV.U32 R7, RZ, RZ, 0x8000 ;  /* 0x00008000ff072424 */ /* 0x002fc600078e00ff */
[----:B------:R-:W-:Y:S01]  /*cff0*/  UISETP.NE.AND UP0, UPT, UR4, 0x2, UPT ;  /* 0x000000020400788c */ /* 0x000fe2000bf05270 */
[----:B------:R1:W-:Y:S05]  /*d000*/  @P2 SYNCS.ARRIVE.TRANS64 RZ, [R8+URZ+0x34400], R7 ;  /* 0x0344000708ff29a7 */ /* 0x0003ea000800003f */
[----:B------:R-:W-:-:S13]  /*d010*/  PLOP3.LUT P4, PT, PT, PT, UP0, 0x80, 0x0 ;  /* 0x000000000000781c */ /* 0x000fda0003f8f008 */
[----:B-1----:R-:W-:Y:S05]  /*d020*/  @P4 BRA `(.L_x_102) ;  /* 0x0000000000044947 */ /* 0x002fea0003800000 */
[----:B------:R-:W-:Y:S01]  /*d030*/  BPT.TRAP 0x1 ;  /* 0x000000040000795c */ /* 0x000fe20000300000 */
.L_x_102:
[----:B------:R-:W-:Y:S05]  /*d040*/  @P0 BRA `(.L_x_103) ;  /* 0x0000000000040947 */ /* 0x000fea0003800000 */
[----:B------:R-:W-:Y:S01]  /*d050*/  BPT.TRAP 0x1 ;  /* 0x000000040000795c */ /* 0x000fe20000300000 */
.L_x_103:
[----:B------:R-:W-:Y:S01]  /*d060*/  LEA R10, R5, R10, 0xf ;  /* 0x0000000a050a7211 */ /* 0x000fe200078e78ff */
[----:B------:R-:W-:Y:S01]  /*d070*/  UIADD3 UR4, UP0, UR16, 0x1f0, URZ ;  /* 0x000001f010047890 */ /* 0x000fe2000ff1e03f */
[----:B------:R-:W-:Y:S01]  /*d080*/  R2UR UR9, R8 ;  /* 0x00000000080972ca */ /* 0x000fe200000e0000 */
[----:B------:R-:W-:Y:S01]  /*d090*/  UMOV UR10, URZ ;  /* 0x0000003f000a7c82 */ /* 0x000fe20008000000 */
[----:B------:R-:W-:Y:S01]  /*d0a0*/  R2UR UR8, R10 ;  /* 0x000000000a0872ca */ /* 0x000fe200000e0000 */
[----:B------:R-:W-:Y:S01]  /*d0b0*/  UIADD3.X UR5, URZ, UR17, URZ, UP0, !UPT ;  /* 0x000000113f057290 */ /* 0x000fe200087fe43f */
[----:B------:R-:W-:Y:S01]  /*d0c0*/  R2UR UR12, R2 ;  /* 0x00000000020c72ca */ /* 0x000fe200000e0000 */
[----:B------:R-:W-:Y:S01]  /*d0d0*/  UMOV UR6, 0x0 ;  /* 0x0000000000067882 */ /* 0x000fe20000000000 */
[----:B------:R-:W-:Y:S01]  /*d0e0*/  R2UR UR13, R3 ;  /* 0x00000000030d72ca */ /* 0x000fe200000e0000 */
[----:B------:R-:W-:Y:S01]  /*d0f0*/  UMOV UR7, 0x10000000 ;  /* 0x1000000000077882 */ /* 0x000fe20000000000 */
[----:B------:R-:W-:Y:S01]  /*d100*/  UMOV UR11, URZ ;  /* 0x0000003f000b7c82 */ /* 0x000fe20008000000 */
[----:B------:R-:W-:Y:S01]  /*d110*/  UMOV UR18, 0x40 ;  /* 0x0000004000127882 */ /* 0x000fe20000000000 */
[----:B------:R-:W-:-:S03]  /*d120*/  IADD3 R5, R5, 0x1, RZ ;  /* 0x0000000105057810 */ /* 0x000fc60007ffe0ff */
[----:B------:R-:W-:Y:S01]  /*d130*/  UIADD3 UR9, UR9, 0x34400, URZ ;  /* 0x0003440009097890 */ /* 0x000fe2000fffe03f */
[C---:B------:R-:W-:Y:S01]  /*d140*/  ISETP.NE.AND P4, PT, R5.reuse, 0x5, PT ;  /* 0x000000050500780c */ /* 0x040fe20003f85270 */
[----:B------:R-:W-:Y:S02]  /*d150*/  UIADD3 UR14, UR8, 0x8000, URZ ;  /* 0x00008000080e7890 */ /* 0x000fe4000fffe03f */
[----:B------:R-:W-:Y:S01]  /*d160*/  UIADD3 UR15, UR8, 0xc000, URZ ;  /* 0x0000c000080f7890 */ /* 0x000fe2000fffe03f */
[----:B------:R-:W-:Y:S02]  /*d170*/  SEL R7, RZ, 0x1, P4 ;  /* 0x00000001ff077807 */ /* 0x000fe40002000000 */
[----:B------:R-:W-:Y:S02]  /*d180*/  SEL R5, R5, RZ, P4 ;  /* 0x000000ff05057207 */ /* 0x000fe40002000000 */
[----:B------:R-:W-:Y:S01]  /*d190*/  UMOV UR8, UR14 ;  /* 0x0000000e00087c82 */ /* 0x000fe20008000000 */
[----:B------:R-:W-:Y:S01]  /*d1a0*/  LOP3.LUT R0, R0, R7, RZ, 0x3c, !PT ;  /* 0x0000000700007212 */ /* 0x000fe200078e3cff */
[----:B------:R1:W-:Y:S02]  /*d1b0*/  UTMALDG.4D [UR8], [UR4], desc[UR6] ;  /* 0x00000608040075b4 */ /* 0x0003e40008019000 */
[----:B-1----:R-:W-:Y:S01]  /*d1c0*/  UMOV UR8, UR15 ;  /* 0x0000000f00087c82 */ /* 0x002fe20008000000 */
[----:B------:R-:W-:-:S02]  /*d1d0*/  UMOV UR10, UR18 ;  /* 0x00000012000a7c82 */ /* 0x000fc40008000000 */
[----:B------:R1:W-:Y:S02]  /*d1e0*/  UTMALDG.4D [UR8], [UR4], desc[UR6] ;  /* 0x00000608040075b4 */ /* 0x0003e40008019000 */
[----:B-1----:R-:W-:Y:S01]  /*d1f0*/  NOP ;  /* 0x0000000000007918 */ /* 0x002fe20000000000 */
.L_x_100:
[----:B------:R-:W-:Y:S05]  /*d200*/  BSYNC B1 ;  /* 0x0000000000017941 */ /* 0x000fea0003800000 */
.L_x_99:
        /* <DEDUP_REMOVED lines=10> */
.L_x_105:
[----:B------:R-:W-:Y:S05]  /*d2b0*/  BSYNC B1 ;  /* 0x0000000000017941 */ /* 0x000fea0003800000 */
.L_x_104:
[----:B------:R-:W-:Y:S01]  /*d2c0*/  BSSY B1, `(.L_x_107) ;  /* 0x000002e000017945 */ /* 0x000fe20003800000 */
[----:B------:R-:W-:-:S03]  /*d2d0*/  MOV R9, RZ ;  /* 0x000000ff00097202 */ /* 0x000fc60000000f00 */
[----:B------:R-:W-:Y:S05]  /*d2e0*/  @!P3 BRA `(.L_x_108) ;  /* 0x0000000000acb947 */ /* 0x000fea0003800000 */
[----:B-1----:R-:W1:Y:S01]  /*d2f0*/  S2R R7, SR_CgaCtaId ;  /* 0x0000000000077919 */ /* 0x002e620000008800 */
[----:B------:R-:W-:Y:S02]  /*d300*/  MOV R4, 0x400 ;  /* 0x0000040000047802 */ /* 0x000fe40000000f00 */
[----:B------:R-:W-:Y:S02]  /*d310*/  SHF.L.U32 R8, R0, 0x1f, RZ ;  /* 0x0000001f00087819 */ /* 0x000fe400000006ff */
[----:B-1----:R-:W-:-:S05]  /*d320*/  LEA R4, R7, R4, 0x18 ;  /* 0x0000000407047211 */ /* 0x002fca00078ec0ff */
[----:B------:R-:W-:-:S04]  /*d330*/  IMAD R7, R5, 0x8, R4 ;  /* 0x0000000805077824 */ /* 0x000fc800078e0204 */
[----:B------:R-:W1:Y:S02]  /*d340*/  SYNCS.PHASECHK.TRANS64.TRYWAIT P3, [R7+URZ+0x34428], R8 ;  /* 0x03442808070075a7 */ /* 0x000e64000806017f */
[----:B-1----:R-:W-:Y:S05]  /*d350*/  @!P3 BRA `(.L_x_109) ;  /* 0x0000000c00ccb947 */ /* 0x002fea0003800000 */
.L_x_141:
[----:B------:R-:W-:Y:S01]  /*d360*/  UPRMT UR4, UR19, 0x9910, URZ ;  /* 0x0000991013047896 */ /* 0x000fe2000800003f */
[----:B-1----:R-:W-:-:S03]  /*d370*/  @P2 MOV R8, 0x8000 ;  /* 0x0000800000082802 */ /* 0x002fc60000000f00 */
[----:B------:R-:W-:Y:S01]  /*d380*/  UISETP.NE.AND UP0, UPT, UR4, 0x2, UPT ;  /* 0x000000020400788c */ /* 0x000fe2000bf05270 */
[----:B------:R1:W-:Y:S05]  /*d390*/  @P2 SYNCS.ARRIVE.TRANS64 RZ, [R7+URZ+0x34400], R8 ;  /* 0x0344000807ff29a7 */ /* 0x0003ea000800003f */
[----:B------:R-:W-:-:S13]  /*d3a0*/  PLOP3.LUT P3, PT, PT, PT, UP0, 0x80, 0x0 ;  /* 0x000000000000781c */ /* 0x000fda0003f6f008 */
[----:B-1----:R-:W-:Y:S05]  /*d3b0*/  @P3 BRA `(.L_x_110) ;  /* 0x0000000000043947 */ /* 0x002fea0003800000 */
[----:B------:R-:W-:Y:S01]  /*d3c0*/  BPT.TRAP 0x1 ;  /* 0x000000040000795c */ /* 0x000fe20000300000 */
.L_x_110:
[----:B------:R-:W-:Y:S05]  /*d3d0*/  @P0 BRA `(.L_x_111) ;  /* 0x0000000000040947 */ /* 0x000fea0003800000 */
[----:B------:R-:W-:Y:S01]  /*d3e0*/  BPT.TRAP 0x1 ;  /* 0x000000040000795c */ /* 0x000fe20000300000 */
.L_x_111:
        /* <DEDUP_REMOVED lines=12> */
[----:B------:R-:W-:Y:S01]  /*d4b0*/  IADD3 R5, R5, 0x1, RZ ;  /* 0x0000000105057810 */ /* 0x000fe20007ffe0ff */
[----:B------:R-:W-:-:S02]  /*d4c0*/  IMAD.MOV.U32 R9, RZ, RZ, 0x1 ;  /* 0x00000001ff097424 */ /* 0x000fc400078e00ff */
        /* <DEDUP_REMOVED lines=12> */
[----:B--2---:R-:W-:Y:S01]  /*d590*/  NOP ;  /* 0x0000000000007918 */ /* 0x004fe20000000000 */
.L_x_108:
[----:B------:R-:W-:Y:S05]  /*d5a0*/  BSYNC B1 ;  /* 0x0000000000017941 */ /* 0x000fea0003800000 */
.L_x_107:
[----:B------:R-:W-:-:S13]  /*d5b0*/  ISETP.GE.AND P3, PT, R6, 0x81, PT ;  /* 0x000000810600780c */ /* 0x000fda0003f66270 */
[----:B------:R-:W-:Y:S05]  /*d5c0*/  @!P3 BRA `(.L_x_112) ;  /* 0x000000040098b947 */ /* 0x000fea0003800000 */
[----:B------:R-:W-:Y:S01]  /*d5d0*/  IADD3 R6, R6, 0x7f, RZ ;  /* 0x0000007f06067810 */ /* 0x000fe20007ffe0ff */
[----:B------:R-:W-:Y:S03]  /*d5e0*/  BSSY B1, `(.L_x_112) ;  /* 0x0000064000017945 */ /* 0x000fe60003800000 */
[----:B-1----:R-:W-:-:S04]  /*d5f0*/  SHF.R.S32.HI R7, RZ, 0x1f, R6 ;  /* 0x0000001fff077819 */ /* 0x002fc80000011406 */
[----:B------:R-:W-:-:S04]  /*d600*/  LEA.HI R4, R7, R6, RZ, 0x7 ;  /* 0x0000000607047211 */ /* 0x000fc800078f38ff */
[----:B------:R-:W-:-:S04]  /*d610*/  SHF.R.S32.HI R4, RZ, 0x7, R4 ;  /* 0x00000007ff047819 */ /* 0x000fc80000011404 */
[----:B------:R-:W-:-:S07]  /*d620*/  SHF.L.U32 R4, R4, 0x1, RZ ;  /* 0x0000000104047819 */ /* 0x000fce00000006ff */
.L_x_123:
[----:B------:R-:W-:Y:S04]  /*d630*/  BSSY B2, `(.L_x_113) ;  /* 0x000002c000027945 */ /* 0x000fe80003800000 */
[----:B------:R-:W-:Y:S05]  /*d640*/  @!P6 BRA `(.L_x_114) ;  /* 0x0000000000a8e947 */ /* 0x000fea0003800000 */
[----:B------:R-:W1:Y:S01]  /*d650*/  S2R R7, SR_CgaCtaId ;  /* 0x0000000000077919 */ /* 0x000e620000008800 */
[----:B------:R-:W-:Y:S02]  /*d660*/  MOV R6, 0x400 ;  /* 0x0000040000067802 */ /* 0x000fe40000000f00 */
[----:B------:R-:W-:Y:S02]  /*d670*/  SHF.L.U32 R8, R0, 0x1f, RZ ;  /* 0x0000001f00087819 */ /* 0x000fe400000006ff */
[----:B-1----:R-:W-:-:S04]  /*d680*/  LEA R6, R7, R6, 0x18 ;  /* 0x0000000607067211 */ /* 0x002fc800078ec0ff */
[----:B------:R-:W-:-:S04]  /*d690*/  LEA R7, R5, R6, 0x3 ;  /* 0x0000000605077211 */ /* 0x000fc800078e18ff */
[----:B------:R-:W1:Y:S02]  /*d6a0*/  SYNCS.PHASECHK.TRANS64.TRYWAIT P3, [R7+URZ+0x34428], R8 ;  /* 0x03442808070075a7 */ /* 0x000e64000806017f */
[----:B-1----:R-:W-:Y:S05]  /*d6b0*/  @!P3 BRA `(.L_x_115) ;  /* 0x0000000c0008b947 */ /* 0x002fea0003800000 */
.L_x_142:
[----:B------:R-:W-:Y:S01]  /*d6c0*/  UPRMT UR4, UR19, 0x9910, URZ ;  /* 0x0000991013047896 */ /* 0x000fe2000800003f */
[----:B-1----:R-:W-:-:S03]  /*d6d0*/  @P2 IMAD.MOV.U32 R8, RZ, RZ, 0x8000 ;  /* 0x00008000ff082424 */ /* 0x002fc600078e00ff */
[----:B------:R-:W-:Y:S01]  /*d6e0*/  UISETP.NE.AND UP0, UPT, UR4, 0x2, UPT ;  /* 0x000000020400788c */ /* 0x000fe2000bf05270 */
[----:B------:R1:W-:Y:S05]  /*d6f0*/  @P2 SYNCS.ARRIVE.TRANS64 RZ, [R7+URZ+0x34400], R8 ;  /* 0x0344000807ff29a7 */ /* 0x0003ea000800003f */
[----:B------:R-:W-:-:S13]  /*d700*/  PLOP3.LUT P3, PT, PT, PT, UP0, 0x80, 0x0 ;  /* 0x000000000000781c */ /* 0x000fda0003f6f008 */
[----:B-1----:R-:W-:Y:S05]  /*d710*/  @P3 BRA `(.L_x_116) ;  /* 0x0000000000043947 */ /* 0x002fea0003800000 */
[----:B------:R-:W-:Y:S01]  /*d720*/  BPT.TRAP 0x1 ;  /* 0x000000040000795c */ /* 0x000fe20000300000 */
.L_x_116:
[----:B------:R-:W-:Y:S05]  /*d730*/  @P0 BRA `(.L_x_117) ;  /* 0x0000000000040947 */ /* 0x000fea0003800000 */
[----:B------:R-:W-:Y:S01]  /*d740*/  BPT.TRAP 0x1 ;  /* 0x000000040000795c */ /* 0x000fe20000300000 */
.L_x_117:
        /* <DEDUP_REMOVED lines=10> */
[----:B------:R-:W-:-:S02]  /*d7f0*/  R2UR UR13, R3 ;  /* 0x00000000030d72ca */ /* 0x000fc400000e0000 */
[----:B------:R-:W-:-:S03]  /*d800*/  IADD3 R5, R5, 0x1, RZ ;  /* 0x0000000105057810 */ /* 0x000fc60007ffe0ff */
[----:B------:R-:W-:Y:S01]  /*d810*/  UIADD3 UR9, UR9, 0x34400, URZ ;  /* 0x0003440009097890 */ /* 0x000fe2000fffe03f */
[C---:B------:R-:W-:Y:S01]  /*d820*/  ISETP.NE.AND P3, PT, R5.reuse, 0x5, PT ;  /* 0x000000050500780c */ /* 0x040fe20003f65270 */
[----:B------:R-:W-:Y:S02]  /*d830*/  UIADD3 UR8, UR6, 0x8000, URZ ;  /* 0x0000800006087890 */ /* 0x000fe4000fffe03f */
[----:B------:R-:W-:Y:S01]  /*d840*/  USHF.L.U32 UR11, UR11, 0x7, URZ ;  /* 0x000000070b0b7899 */ /* 0x000fe2000800063f */
[----:B------:R-:W-:Y:S01]  /*d850*/  SEL R7, RZ, 0x1, P3 ;  /* 0x00000001ff077807 */ /* 0x000fe20001800000 */
[----:B------:R-:W-:Y:S01]  /*d860*/  UIADD3 UR14, UR6, 0xc000, URZ ;  /* 0x0000c000060e7890 */ /* 0x000fe2000fffe03f */
[----:B------:R-:W-:Y:S02]  /*d870*/  SEL R5, R5, RZ, P3 ;  /* 0x000000ff05057207 */ /* 0x000fe40001800000 */
[----:B------:R-:W-:Y:S01]  /*d880*/  UMOV UR6, 0x0 ;  /* 0x0000000000067882 */ /* 0x000fe20000000000 */
[----:B------:R-:W-:-:S03]  /*d890*/  LOP3.LUT R0, R0, R7, RZ, 0x3c, !PT ;  /* 0x0000000700007212 */ /* 0x000fc600078e3cff */
[----:B------:R1:W-:Y:S02]  /*d8a0*/  UTMALDG.4D [UR8], [UR4], desc[UR6] ;  /* 0x00000608040075b4 */ /* 0x0003e40008019000 */
[----:B-1----:R-:W-:Y:S01]  /*d8b0*/  UMOV UR8, UR14 ;  /* 0x0000000e00087c82 */ /* 0x002fe20008000000 */
[----:B------:R-:W-:Y:S02]  /*d8c0*/  UMOV UR10, UR15 ;  /* 0x0000000f000a7c82 */ /* 0x000fe40008000000 */
[----:B------:R1:W-:Y:S02]  /*d8d0*/  UTMALDG.4D [UR8], [UR4], desc[UR6] ;  /* 0x00000608040075b4 */ /* 0x0003e40008019000 */
[----:B-1----:R-:W-:Y:S01]  /*d8e0*/  NOP ;  /* 0x0000000000007918 */ /* 0x002fe20000000000 */
.L_x_114:
[----:B------:R-:W-:Y:S05]  /*d8f0*/  BSYNC B2 ;  /* 0x0000000000027941 */ /* 0x000fea0003800000 */
.L_x_113:
[----:B------:R-:W-:Y:S01]  /*d900*/  ISETP.LT.OR P3, PT, R4, 0x4, !P6 ;  /* 0x000000040400780c */ /* 0x000fe20007761670 */
[----:B------:R-:W-:-:S12]  /*d910*/  BSSY B2, `(.L_x_118) ;  /* 0x000002d000027945 */ /* 0x000fd80003800000 */
[----:B------:R-:W-:Y:S05]  /*d920*/  @P3 BRA `(.L_x_119) ;  /* 0x0000000000ac3947 */ /* 0x000fea0003800000 */
[----:B------:R-:W1:Y:S01]  /*d930*/  S2R R7, SR_CgaCtaId ;  /* 0x0000000000077919 */ /* 0x000e620000008800 */
[----:B------:R-:W-:Y:S02]  /*d940*/  MOV R6, 0x400 ;  /* 0x0000040000067802 */ /* 0x000fe40000000f00 */
[----:B------:R-:W-:Y:S02]  /*d950*/  SHF.L.U32 R8, R0, 0x1f, RZ ;  /* 0x0000001f00087819 */ /* 0x000fe400000006ff */
[----:B-1----:R-:W-:-:S04]  /*d960*/  LEA R6, R7, R6, 0x18 ;  /* 0x0000000607067211 */ /* 0x002fc800078ec0ff */
[----:B------:R-:W-:-:S04]  /*d970*/  LEA R7, R5, R6, 0x3 ;  /* 0x0000000605077211 */ /* 0x000fc800078e18ff */
[----:B------:R-:W1:Y:S02]  /*d980*/  SYNCS.PHASECHK.TRANS64.TRYWAIT P3, [R7+URZ+0x34428], R8 ;  /* 0x03442808070075a7 */ /* 0x000e64000806017f */
[----:B-1----:R-:W-:Y:S05]  /*d990*/  @!P3 BRA `(.L_x_120) ;  /* 0x000000080064b947 */ /* 0x002fea0003800000 */
.L_x_143:
[----:B------:R-:W-:Y:S01]  /*d9a0*/  UPRMT UR4, UR19, 0x9910, URZ ;  /* 0x0000991013047896 */ /* 0x000fe2000800003f */
[----:B-1----:R-:W-:-:S03]  /*d9b0*/  @P1 IMAD.MOV.U32 R8, RZ, RZ, 0x8000 ;  /* 0x00008000ff081424 */ /* 0x002fc600078e00ff */
[----:B------:R-:W-:Y:S01]  /*d9c0*/  UISETP.NE.AND UP0, UPT, UR4, 0x2, UPT ;  /* 0x000000020400788c */ /* 0x000fe2000bf05270 */
[----:B------:R1:W-:Y:S05]  /*d9d0*/  @P1 SYNCS.ARRIVE.TRANS64 RZ, [R7+URZ+0x34400], R8 ;  /* 0x0344000807ff19a7 */ /* 0x0003ea000800003f */
[----:B------:R-:W-:-:S13]  /*d9e0*/  PLOP3.LUT P3, PT, PT, PT, UP0, 0x80, 0x0 ;  /* 0x000000000000781c */ /* 0x000fda0003f6f008 */
[----:B-1----:R-:W-:Y:S05]  /*d9f0*/  @P3 BRA `(.L_x_121) ;  /* 0x0000000000043947 */ /* 0x002fea0003800000 */
[----:B------:R-:W-:Y:S01]  /*da00*/  BPT.TRAP 0x1 ;  /* 0x000000040000795c */ /* 0x000fe20000300000 */
.L_x_121:
[----:B------:R-:W-:Y:S05]  /*da10*/  @P0 BRA `(.L_x_122) ;  /* 0x0000000000040947 */ /* 0x000fea0003800000 */
[----:B------:R-:W-:Y:S01]  /*da20*/  BPT.TRAP 0x1 ;  /* 0x000000040000795c */ /* 0x000fe20000300000 */
.L_x_122:
        /* <DEDUP_REMOVED lines=11> */
[----:B------:R-:W-:Y:S02]  /*dae0*/  IADD3 R5, R5, 0x1, RZ ;  /* 0x0000000105057810 */ /* 0x000fe40007ffe0ff */
[----:B------:R-:W-:Y:S01]  /*daf0*/  IADD3 R9, R9, 0x1, RZ ;  /* 0x0000000109097810 */ /* 0x000fe20007ffe0ff */
[----:B------:R-:W-:Y:S01]  /*db00*/  UIADD3 UR9, UR9, 0x34400, URZ ;  /* 0x0003440009097890 */ /* 0x000fe2000fffe03f */
[C---:B------:R-:W-:Y:S01]  /*db10*/  ISETP.NE.AND P3, PT, R5.reuse, 0x5, PT ;  /* 0x000000050500780c */ /* 0x040fe20003f65270 */
[----:B------:R-:W-:Y:S02]  /*db20*/  UIADD3 UR8, UR6, 0x8000, URZ ;  /* 0x0000800006087890 */ /* 0x000fe4000fffe03f */
[----:B------:R-:W-:Y:S01]  /*db30*/  USHF.L.U32 UR11, UR11, 0x7, URZ ;  /* 0x000000070b0b7899 */ /* 0x000fe2000800063f */
[----:B------:R-:W-:Y:S01]  /*db40*/  SEL R7, RZ, 0x1, P3 ;  /* 0x00000001ff077807 */ /* 0x000fe20001800000 */
[----:B------:R-:W-:Y:S01]  /*db50*/  UIADD3 UR14, UR6, 0xc000, URZ ;  /* 0x0000c000060e7890 */ /* 0x000fe2000fffe03f */
[----:B------:R-:W-:-:S02]  /*db60*/  SEL R5, R5, RZ, P3 ;  /* 0x000000ff05057207 */ /* 0x000fc40001800000 */
[----:B------:R-:W-:Y:S01]  /*db70*/  UMOV UR6, 0x0 ;  /* 0x0000000000067882 */ /* 0x000fe20000000000 */
[----:B------:R-:W-:-:S03]  /*db80*/  LOP3.LUT R0, R0, R7, RZ, 0x3c, !PT ;  /* 0x0000000700007212 */ /* 0x000fc600078e3cff */
[----:B------:R1:W-:Y:S02]  /*db90*/  UTMALDG.4D [UR8], [UR4], desc[UR6] ;  /* 0x00000608040075b4 */ /* 0x0003e40008019000 */
[----:B-1----:R-:W-:Y:S01]  /*dba0*/  UMOV UR8, UR14 ;  /* 0x0000000e00087c82 */ /* 0x002fe20008000000 */
[----:B------:R-:W-:Y:S02]  /*dbb0*/  UMOV UR10, UR15 ;  /* 0x0000000f000a7c82 */ /* 0x000fe40008000000 */
[----:B------:R1:W-:Y:S02]  /*dbc0*/  UTMALDG.4D [UR8], [UR4], desc[UR6] ;  /* 0x00000608040075b4 */ /* 0x0003e40008019000 */
[----:B-1----:R-:W-:Y:S01]  /*dbd0*/  NOP ;  /* 0x0000000000007918 */ /* 0x002fe20000000000 */
.L_x_119:
[----:B------:R-:W-:Y:S05]  /*dbe0*/  BSYNC B2 ;  /* 0x0000000000027941 */ /* 0x000fea0003800000 */
.L_x_118:
[C---:B------:R-:W-:Y:S01]  /*dbf0*/  ISETP.GT.AND P3, PT, R4.reuse, 0x4, PT ;  /* 0x000000040400780c */ /* 0x040fe20003f64270 */
[----:B------:R-:W-:-:S12]  /*dc00*/  VIADD R4, R4, 0xfffffffe ;  /* 0xfffffffe04047836 */ /* 0x000fd80000000000 */
[----:B------:R-:W-:Y:S05]  /*dc10*/  @P3 BRA `(.L_x_123) ;  /* 0xfffffff800843947 */ /* 0x000fea000383ffff */
[----:B------:R-:W-:Y:S05]  /*dc20*/  BSYNC B1 ;  /* 0x0000000000017941 */ /* 0x000fea0003800000 */
.L_x_112:
[----:B------:R-:W-:Y:S01]  /*dc30*/  IADD3 R17, R17, UR20, RZ ;  /* 0x0000001411117c10 */ /* 0x000fe2000fffe0ff */
[----:B------:R-:W-:Y:S01]  /*dc40*/  ULDC UR4, c[0x0][0xa00] ;  /* 0x0002800000047ab9 */ /* 0x000fe20000000800 */
[----:B-1----:R-:W-:Y:S02]  /*dc50*/  PRMT R4, RZ, 0x7610, R4 ;  /* 0x00007610ff047816 */ /* 0x002fe40000000004 */
[----:B------:R-:W-:-:S13]  /*dc60*/  ISETP.GE.AND P3, PT, R17, UR4, PT ;  /* 0x0000000411007c0c */ /* 0x000fda000bf66270 */
[----:B------:R-:W-:Y:S05]  /*dc70*/  @!P3 BRA `(.L_x_124) ;  /* 0xfffffff00040b947 */ /* 0x000fea000383ffff */
[----:B------:R-:W-:Y:S05]  /*dc80*/  BSYNC B0 ;  /* 0x0000000000007941 */ /* 0x000fea0003800000 */
.L_x_97:
[----:B------:R-:W-:Y:S05]  /*dc90*/  EXIT ;  /* 0x000000000000794d */ /* 0x000fea0003800000 */
.L_x_17:
[----:B-1----:R-:W-:-:S04]  /*dca0*/  MOV R3, UR4 ;  /* 0x0000000400037c02 */ /* 0x002fc80008000f00 */
[----:B------:R1:W2:Y:S03]  /*dcb0*/  SYNCS.PHASECHK.TRANS64.TRYWAIT P1, [R3+URZ+0x34450], R0 ;  /* 0x03445000030075a7 */ /* 0x0002a6000802017f */
[----:B--2---:R-:W-:Y:S05]  /*dcc0*/  @!P1 NANOSLEEP.SYNCS 0x989680 ;  /* 0x009896800000995d */ /* 0x004fea0003900000 */
[----:B------:R-:W2:Y:S02]  /*dcd0*/  @!P1 SYNCS.PHASECHK.TRANS64 P1, [R3+URZ+0x34450], R0 ;  /* 0x03445000030095a7 */ /* 0x000ea4000802007f */
[----:B--2---:R-:W-:Y:S05]  /*dce0*/  @!P1 BRA `(.L_x_17) ;  /* 0xfffffffc00ec9947 */ /* 0x004fea000383ffff */
[----:B------:R-:W-:Y:S05]  /*dcf0*/  BRA `(.L_x_125) ;  /* 0xffffff34005c7947 */ /* 0x000fea000383ffff */
.L_x_19:
[----:B-1----:R-:W-:-:S04]  /*dd00*/  MOV R5, UR56 ;  /* 0x0000003800057c02 */ /* 0x002fc80008000f00 */
[----:B------:R1:W2:Y:S03]  /*dd10*/  SYNCS.PHASECHK.TRANS64.TRYWAIT P1, [R5+URZ+0x34400], R0 ;  /* 0x03440000050075a7 */ /* 0x0002a6000802017f */
[----:B--2---:R-:W-:Y:S05]  /*dd20*/  @!P1 NANOSLEEP.SYNCS 0x989680 ;  /* 0x009896800000995d */ /* 0x004fea0003900000 */
[----:B------:R-:W2:Y:S02]  /*dd30*/  @!P1 SYNCS.PHASECHK.TRANS64 P1, [R5+URZ+0x34400], R0 ;  /* 0x03440000050095a7 */ /* 0x000ea4000802007f */
[----:B--2---:R-:W-:Y:S05]  /*dd40*/  @!P1 BRA `(.L_x_19) ;  /* 0xfffffffc00ec9947 */ /* 0x004fea000383ffff */
[----:B------:R-:W-:Y:S05]  /*dd50*/  BRA `(.L_x_126) ;  /* 0xffffff3400707947 */ /* 0x000fea000383ffff */
.L_x_20:
[----:B-1----:R-:W-:-:S04]  /*dd60*/  IMAD.U32 R0, RZ, RZ, UR40 ;  /* 0x00000028ff007e24 */ /* 0x002fc8000f8e00ff */
[----:B------:R1:W2:Y:S03]  /*dd70*/  SYNCS.PHASECHK.TRANS64.TRYWAIT P1, [R0+URZ+-0x8], R3 ;  /* 0xfffff803000075a7 */ /* 0x0002a6000802017f */
[----:B--2---:R-:W-:Y:S05]  /*dd80*/  @!P1 NANOSLEEP.SYNCS 0x989680 ;  /* 0x009896800000995d */ /* 0x004fea0003900000 */
[----:B------:R-:W2:Y:S02]  /*dd90*/  @!P1 SYNCS.PHASECHK.TRANS64 P1, [R0+URZ+-0x8], R3 ;  /* 0xfffff803000095a7 */ /* 0x000ea4000802007f */
[----:B--2---:R-:W-:Y:S05]  /*dda0*/  @!P1 BRA `(.L_x_20) ;  /* 0xfffffffc00ec9947 */ /* 0x004fea000383ffff */
[----:B------:R-:W-:Y:S05]  /*ddb0*/  BRA `(.L_x_127) ;  /* 0xffffff3400607947 */ /* 0x000fea000383ffff */
.L_x_22:
[----:B-1----:R-:W-:-:S04]  /*ddc0*/  MOV R9, UR6 ;  /* 0x0000000600097c02 */ /* 0x002fc80008000f00 */
[----:B------:R1:W2:Y:S03]  /*ddd0*/  SYNCS.PHASECHK.TRANS64.TRYWAIT P1, [R9+URZ+0x34400], R4 ;  /* 0x03440004090075a7 */ /* 0x0002a6000802017f */
[----:B--2---:R-:W-:Y:S05]  /*dde0*/  @!P1 NANOSLEEP.SYNCS 0x989680 ;  /* 0x009896800000995d */ /* 0x004fea0003900000 */
[----:B------:R-:W2:Y:S02]  /*ddf0*/  @!P1 SYNCS.PHASECHK.TRANS64 P1, [R9+URZ+0x34400], R4 ;  /* 0x03440004090095a7 */ /* 0x000ea4000802007f */
[----:B--2---:R-:W-:Y:S05]  /*de00*/  @!P1 BRA `(.L_x_22) ;  /* 0xfffffffc00ec9947 */ /* 0x004fea000383ffff */
[----:B------:R-:W-:Y:S05]  /*de10*/  BRA `(.L_x_128) ;  /* 0xffffff6000407947 */ /* 0x000fea000383ffff */
.L_x_27:
[----:B-1----:R-:W-:-:S04]  /*de20*/  MOV R6, UR6 ;  /* 0x0000000600067c02 */ /* 0x002fc80008000f00 */
[----:B------:R1:W2:Y:S03]  /*de30*/  SYNCS.PHASECHK.TRANS64.TRYWAIT P2, [R6+URZ+0x34400], R5 ;  /* 0x03440005060075a7 */ /* 0x0002a6000804017f */
[----:B--2---:R-:W-:Y:S05]  /*de40*/  @!P2 NANOSLEEP.SYNCS 0x989680 ;  /* 0x009896800000a95d */ /* 0x004fea0003900000 */
[----:B------:R-:W2:Y:S02]  /*de50*/  @!P2 SYNCS.PHASECHK.TRANS64 P2, [R6+URZ+0x34400], R5 ;  /* 0x034400050600a5a7 */ /* 0x000ea4000804007f */
[----:B--2---:R-:W-:Y:S05]  /*de60*/  @!P2 BRA `(.L_x_27) ;  /* 0xfffffffc00eca947 */ /* 0x004fea000383ffff */
[----:B------:R-:W-:Y:S05]  /*de70*/  BRA `(.L_x_129) ;  /* 0xffffff6400507947 */ /* 0x000fea000383ffff */
.L_x_31:
[----:B-1----:R-:W-:-:S04]  /*de80*/  MOV R8, UR6 ;  /* 0x0000000600087c02 */ /* 0x002fc80008000f00 */
[----:B------:R1:W2:Y:S03]  /*de90*/  SYNCS.PHASECHK.TRANS64.TRYWAIT P2, [R8+URZ+0x34400], R9 ;  /* 0x03440009080075a7 */ /* 0x0002a6000804017f */
[----:B--2---:R-:W-:Y:S05]  /*dea0*/  @!P2 NANOSLEEP.SYNCS 0x989680 ;  /* 0x009896800000a95d */ /* 0x004fea0003900000 */
[----:B------:R-:W2:Y:S02]  /*deb0*/  @!P2 SYNCS.PHASECHK.TRANS64 P2, [R8+URZ+0x34400], R9 ;  /* 0x034400090800a5a7 */ /* 0x000ea4000804007f */
[----:B--2---:R-:W-:Y:S05]  /*dec0*/  @!P2 BRA `(.L_x_31) ;  /* 0xfffffffc00eca947 */ /* 0x004fea000383ffff */
[----:B------:R-:W-:Y:S05]  /*ded0*/  BRA `(.L_x_30) ;  /* 0xffffff8800f87947 */ /* 0x000fea000383ffff */
.L_x_39:
[----:B-1----:R-:W-:-:S04]  /*dee0*/  IMAD.U32 R6, RZ, RZ, UR6 ;  /* 0x00000006ff067e24 */ /* 0x002fc8000f8e00ff */
[----:B------:R1:W2:Y:S03]  /*def0*/  SYNCS.PHASECHK.TRANS64.TRYWAIT P2, [R6+URZ+0x34400], R5 ;  /* 0x03440005060075a7 */ /* 0x0002a6000804017f */
[----:B--2---:R-:W-:Y:S05]  /*df00*/  @!P2 NANOSLEEP.SYNCS 0x989680 ;  /* 0x009896800000a95d */ /* 0x004fea0003900000 */
[----:B------:R-:W2:Y:S02]  /*df10*/  @!P2 SYNCS.PHASECHK.TRANS64 P2, [R6+URZ+0x34400], R5 ;  /* 0x034400050600a5a7 */ /* 0x000ea4000804007f */
[----:B--2---:R-:W-:Y:S05]  /*df20*/  @!P2 BRA `(.L_x_39) ;  /* 0xfffffffc00eca947 */ /* 0x004fea000383ffff */
[----:B------:R-:W-:Y:S05]  /*df30*/  BRA `(.L_x_130) ;  /* 0xffffff90003c7947 */ /* 0x000fea000383ffff */
.L_x_43:
[----:B-1----:R-:W-:-:S04]  /*df40*/  MOV R9, UR6 ;  /* 0x0000000600097c02 */ /* 0x002fc80008000f00 */
[----:B------:R1:W2:Y:S03]  /*df50*/  SYNCS.PHASECHK.TRANS64.TRYWAIT P2, [R9+URZ+0x34400], R76 ;  /* 0x0344004c090075a7 */ /* 0x0002a6000804017f */
[----:B--2---:R-:W-:Y:S05]  /*df60*/  @!P2 NANOSLEEP.SYNCS 0x989680 ;  /* 0x009896800000a95d */ /* 0x004fea0003900000 */
[----:B------:R-:W2:Y:S02]  /*df70*/  @!P2 SYNCS.PHASECHK.TRANS64 P2, [R9+URZ+0x34400], R76 ;  /* 0x0344004c0900a5a7 */ /* 0x000ea4000804007f */
[----:B--2---:R-:W-:Y:S05]  /*df80*/  @!P2 BRA `(.L_x_43) ;  /* 0xfffffffc00eca947 */ /* 0x004fea000383ffff */
[----:B------:R-:W-:Y:S05]  /*df90*/  BRA `(.L_x_42) ;  /* 0xffffffc000107947 */ /* 0x000fea000383ffff */
.L_x_63:
[----:B-1----:R-:W-:-:S04]  /*dfa0*/  MOV R3, UR40 ;  /* 0x0000002800037c02 */ /* 0x002fc80008000f00 */
[----:B------:R1:W2:Y:S03]  /*dfb0*/  SYNCS.PHASECHK.TRANS64.TRYWAIT P1, [R3+URZ+0x8], R0 ;  /* 0x00000800030075a7 */ /* 0x0002a6000802017f */
[----:B--2---:R-:W-:Y:S05]  /*dfc0*/  @!P1 NANOSLEEP.SYNCS 0x989680 ;  /* 0x009896800000995d */ /* 0x004fea0003900000 */
[----:B------:R-:W2:Y:S02]  /*dfd0*/  @!P1 SYNCS.PHASECHK.TRANS64 P1, [R3+URZ+0x8], R0 ;  /* 0x00000800030095a7 */ /* 0x000ea4000802007f */
[----:B--2---:R-:W-:Y:S05]  /*dfe0*/  @!P1 BRA `(.L_x_63) ;  /* 0xfffffffc00ec9947 */ /* 0x004fea000383ffff */
[----:B------:R-:W-:Y:S05]  /*dff0*/  BRA `(.L_x_131) ;  /* 0xffffffcc00447947 */ /* 0x000fea000383ffff */
.L_x_82:
[----:B------:R-:W-:Y:S01]  /*e000*/  BSSY B1, `(.L_x_132) ;  /* 0x0000006000017945 */ /* 0x000fe20003800000 */
[----:B------:R-:W-:-:S07]  /*e010*/  MOV R15, 0xffffffff ;  /* 0xffffffff000f7802 */ /* 0x000fce0000000f00 */
[----:B------:R-:W-:Y:S05]  /*e020*/  WARPSYNC.COLLECTIVE R15, `(.L_x_133) ;  /* 0x000000000f0c7348 */ /* 0x000fea0003c00000 */
[----:B------:R-:W-:Y:S02]  /*e030*/  ELECT P6, UR62, PT ;  /* 0x00000000003e782f */ /* 0x000fe400038c0000 */
[----:B------:R-:W-:Y:S01]  /*e040*/  MOV R14, UR62 ;  /* 0x0000003e000e7c02 */ /* 0x000fe20008000f00 */
[----:B------:R-:W-:Y:S10]  /*e050*/  ENDCOLLECTIVE ;  /* 0x000000000000791b */ /* 0x000ff40003800000 */
.L_x_133:
[----:B------:R-:W-:Y:S05]  /*e060*/  BSYNC B1 ;  /* 0x0000000000017941 */ /* 0x000fea0003800000 */
.L_x_132:
[----:B------:R-:W-:Y:S05]  /*e070*/  BRA `(.L_x_134) ;  /* 0xffffffe400507947 */ /* 0x000fea000383ffff */
.L_x_85:
[----:B-1----:R1:W2:Y:S02]  /*e080*/  SYNCS.PHASECHK.TRANS64.TRYWAIT P2, [R7+URZ+0x34460], R6 ;  /* 0x03446006070075a7 */ /* 0x0022a4000804017f */
[----:B--2---:R-:W-:Y:S05]  /*e090*/  @!P2 NANOSLEEP.SYNCS 0x989680 ;  /* 0x009896800000a95d */ /* 0x004fea0003900000 */
[----:B------:R-:W2:Y:S02]  /*e0a0*/  @!P2 SYNCS.PHASECHK.TRANS64 P2, [R7+URZ+0x34460], R6 ;  /* 0x034460060700a5a7 */ /* 0x000ea4000804007f */
[----:B--2---:R-:W-:Y:S05]  /*e0b0*/  @!P2 BRA `(.L_x_85) ;  /* 0xfffffffc00f0a947 */ /* 0x004fea000383ffff */
[----:B------:R-:W-:Y:S05]  /*e0c0*/  BRA `(.L_x_135) ;  /* 0xffffffe400707947 */ /* 0x000fea000383ffff */
.L_x_90:
[----:B-1----:R1:W2:Y:S02]  /*e0d0*/  SYNCS.PHASECHK.TRANS64.TRYWAIT P2, [R7+URZ+0x344b0], R4 ;  /* 0x0344b004070075a7 */ /* 0x0022a4000804017f */
[----:B--2---:R-:W-:Y:S05]  /*e0e0*/  @!P2 NANOSLEEP.SYNCS 0x989680 ;  /* 0x009896800000a95d */ /* 0x004fea0003900000 */
[----:B------:R-:W2:Y:S02]  /*e0f0*/  @!P2 SYNCS.PHASECHK.TRANS64 P2, [R7+URZ+0x344b0], R4 ;  /* 0x0344b0040700a5a7 */ /* 0x000ea4000804007f */
[----:B--2---:R-:W-:Y:S05]  /*e100*/  @!P2 BRA `(.L_x_90) ;  /* 0xfffffffc00f0a947 */ /* 0x004fea000383ffff */
[----:B------:R-:W-:Y:S05]  /*e110*/  BRA `(.L_x_89) ;  /* 0xffffffe800147947 */ /* 0x000fea000383ffff */
.L_x_93:
[----:B-1----:R1:W2:Y:S02]  /*e120*/  SYNCS.PHASECHK.TRANS64.TRYWAIT P2, [R4+URZ+0x34460], R9 ;  /* 0x03446009040075a7 */ /* 0x0022a4000804017f */
[----:B--2---:R-:W-:Y:S05]  /*e130*/  @!P2 NANOSLEEP.SYNCS 0x989680 ;  /* 0x009896800000a95d */ /* 0x004fea0003900000 */
[----:B------:R-:W2:Y:S02]  /*e140*/  @!P2 SYNCS.PHASECHK.TRANS64 P2, [R4+URZ+0x34460], R9 ;  /* 0x034460090400a5a7 */ /* 0x000ea4000804007f */
[----:B--2---:R-:W-:Y:S05]  /*e150*/  @!P2 BRA `(.L_x_93) ;  /* 0xfffffffc00f0a947 */ /* 0x004fea000383ffff */
[----:B------:R-:W-:Y:S05]  /*e160*/  BRA `(.L_x_136) ;  /* 0xffffffe800287947 */ /* 0x000fea000383ffff */
.L_x_98:
[----:B------:R-:W-:Y:S01]  /*e170*/  BSSY B1, `(.L_x_137) ;  /* 0x0000006000017945 */ /* 0x000fe20003800000 */
[----:B------:R-:W-:-:S07]  /*e180*/  IMAD.MOV.U32 R15, RZ, RZ, -0x1 ;  /* 0xffffffffff0f7424 */ /* 0x000fce00078e00ff */
[----:B------:R-:W-:Y:S05]  /*e190*/  WARPSYNC.COLLECTIVE R15, `(.L_x_138) ;  /* 0x000000000f0c7348 */ /* 0x000fea0003c00000 */
[----:B------:R-:W-:Y:S02]  /*e1a0*/  ELECT P6, UR62, PT ;  /* 0x00000000003e782f */ /* 0x000fe400038c0000 */
[----:B------:R-:W-:Y:S01]  /*e1b0*/  MOV R14, UR62 ;  /* 0x0000003e000e7c02 */ /* 0x000fe20008000f00 */
[----:B------:R-:W-:Y:S10]  /*e1c0*/  ENDCOLLECTIVE ;  /* 0x000000000000791b */ /* 0x000ff40003800000 */
.L_x_138:
[----:B------:R-:W-:Y:S05]  /*e1d0*/  BSYNC B1 ;  /* 0x0000000000017941 */ /* 0x000fea0003800000 */
.L_x_137:
[----:B------:R-:W-:Y:S05]  /*e1e0*/  BRA `(.L_x_139) ;  /* 0xffffffec004c7947 */ /* 0x000fea000383ffff */
.L_x_101:
[----:B-1----:R1:W2:Y:S02]  /*e1f0*/  SYNCS.PHASECHK.TRANS64.TRYWAIT P4, [R8+URZ+0x34428], R7 ;  /* 0x03442807080075a7 */ /* 0x0022a4000808017f */
[----:B--2---:R-:W-:Y:S05]  /*e200*/  @!P4 NANOSLEEP.SYNCS 0x989680 ;  /* 0x009896800000c95d */ /* 0x004fea0003900000 */
[----:B------:R-:W2:Y:S02]  /*e210*/  @!P4 SYNCS.PHASECHK.TRANS64 P4, [R8+URZ+0x34428], R7 ;  /* 0x034428070800c5a7 */ /* 0x000ea4000808007f */
[----:B--2---:R-:W-:Y:S05]  /*e220*/  @!P4 BRA `(.L_x_101) ;  /* 0xfffffffc00f0c947 */ /* 0x004fea000383ffff */
[----:B------:R-:W-:Y:S05]  /*e230*/  BRA `(.L_x_140) ;  /* 0xffffffec00647947 */ /* 0x000fea000383ffff */
.L_x_106:
[----:B-1----:R1:W2:Y:S02]  /*e240*/  SYNCS.PHASECHK.TRANS64.TRYWAIT P4, [R4+URZ+0x344b0], R7 ;  /* 0x0344b007040075a7 */ /* 0x0022a4000808017f */
[----:B--2---:R-:W-:Y:S05]  /*e250*/  @!P4 NANOSLEEP.SYNCS 0x989680 ;  /* 0x009896800000c95d */ /* 0x004fea0003900000 */
[----:B------:R-:W2:Y:S02]  /*e260*/  @!P4 SYNCS.PHASECHK.TRANS64 P4, [R4+URZ+0x344b0], R7 ;  /* 0x0344b0070400c5a7 */ /* 0x000ea4000808007f */
[----:B--2---:R-:W-:Y:S05]  /*e270*/  @!P4 BRA `(.L_x_106) ;  /* 0xfffffffc00f0c947 */ /* 0x004fea000383ffff */
[----:B------:R-:W-:Y:S05]  /*e280*/  BRA `(.L_x_105) ;  /* 0xfffffff000087947 */ /* 0x000fea000383ffff */
.L_x_109:
[----:B-1----:R1:W2:Y:S02]  /*e290*/  SYNCS.PHASECHK.TRANS64.TRYWAIT P3, [R7+URZ+0x34428], R8 ;  /* 0x03442808070075a7 */ /* 0x0022a4000806017f */
[----:B--2---:R-:W-:Y:S05]  /*e2a0*/  @!P3 NANOSLEEP.SYNCS 0x989680 ;  /* 0x009896800000b95d */ /* 0x004fea0003900000 */
[----:B------:R-:W2:Y:S02]  /*e2b0*/  @!P3 SYNCS.PHASECHK.TRANS64 P3, [R7+URZ+0x34428], R8 ;  /* 0x034428080700b5a7 */ /* 0x000ea4000806007f */
[----:B--2---:R-:W-:Y:S05]  /*e2c0*/  @!P3 BRA `(.L_x_109) ;  /* 0xfffffffc00f0b947 */ /* 0x004fea000383ffff */
[----:B------:R-:W-:Y:S05]  /*e2d0*/  BRA `(.L_x_141) ;  /* 0xfffffff000207947 */ /* 0x000fea000383ffff */
.L_x_115:
[----:B-1----:R1:W2:Y:S02]  /*e2e0*/  SYNCS.PHASECHK.TRANS64.TRYWAIT P3, [R7+URZ+0x34428], R8 ;  /* 0x03442808070075a7 */ /* 0x0022a4000806017f */
[----:B--2---:R-:W-:Y:S05]  /*e2f0*/  @!P3 NANOSLEEP.SYNCS 0x989680 ;  /* 0x009896800000b95d */ /* 0x004fea0003900000 */
[----:B------:R-:W2:Y:S02]  /*e300*/  @!P3 SYNCS.PHASECHK.TRANS64 P3, [R7+URZ+0x34428], R8 ;  /* 0x034428080700b5a7 */ /* 0x000ea4000806007f */
[----:B--2---:R-:W-:Y:S05]  /*e310*/  @!P3 BRA `(.L_x_115) ;  /* 0xfffffffc00f0b947 */ /* 0x004fea000383ffff */
[----:B------:R-:W-:Y:S05]  /*e320*/  BRA `(.L_x_142) ;  /* 0xfffffff000e47947 */ /* 0x000fea000383ffff */
.L_x_120:
[----:B-1----:R1:W2:Y:S02]  /*e330*/  SYNCS.PHASECHK.TRANS64.TRYWAIT P3, [R7+URZ+0x34428], R8 ;  /* 0x03442808070075a7 */ /* 0x0022a4000806017f */
[----:B--2---:R-:W-:Y:S05]  /*e340*/  @!P3 NANOSLEEP.SYNCS 0x989680 ;  /* 0x009896800000b95d */ /* 0x004fea0003900000 */
[----:B------:R-:W2:Y:S02]  /*e350*/  @!P3 SYNCS.PHASECHK.TRANS64 P3, [R7+URZ+0x34428], R8 ;  /* 0x034428080700b5a7 */ /* 0x000ea4000806007f */
[----:B--2---:R-:W-:Y:S05]  /*e360*/  @!P3 BRA `(.L_x_120) ;  /* 0xfffffffc00f0b947 */ /* 0x004fea000383ffff */
[----:B------:R-:W-:Y:S05]  /*e370*/  BRA `(.L_x_143) ;  /* 0xfffffff400887947 */ /* 0x000fea000383ffff */
        .weak           $__internal_0_$__cuda_sm20_rcp_rn_f32_slowpath
        .type           $__internal_0_$__cuda_sm20_rcp_rn_f32_slowpath,@function
        .size           $__internal_0_$__cuda_sm20_rcp_rn_f32_slowpath,(.L_x_149 - $__internal_0_$__cuda_sm20_rcp_rn_f32_slowpath)
$__internal_0_$__cuda_sm20_rcp_rn_f32_slowpath:
[----:B------:R-:W-:Y:S01]  /*e380*/  SHF.L.U32 R0, R3, 0x1, RZ ;  /* 0x0000000103007819 */ /* 0x000fe200000006ff */
[----:B------:R-:W-:Y:S03]  /*e390*/  BSSY B2, `(.L_x_144) ;  /* 0x0000030000027945 */ /* 0x000fe60003800000 */
[----:B------:R-:W-:-:S04]  /*e3a0*/  SHF.R.U32.HI R20, RZ, 0x18, R0 ;  /* 0x00000018ff147819 */ /* 0x000fc80000011600 */
[----:B------:R-:W-:-:S13]  /*e3b0*/  ISETP.NE.U32.AND P0, PT, R20, RZ, PT ;  /* 0x000000ff1400720c */ /* 0x000fda0003f05070 */
[----:B------:R-:W-:Y:S05]  /*e3c0*/  @P0 BRA `(.L_x_145) ;  /* 0x0000000000280947 */ /* 0x000fea0003800000 */
[----:B------:R-:W-:-:S04]  /*e3d0*/  SHF.L.U32 R0, R3, 0x1, RZ ;  /* 0x0000000103007819 */ /* 0x000fc800000006ff */
[----:B------:R-:W-:-:S13]  /*e3e0*/  ISETP.NE.AND P0, PT, R0, RZ, PT ;  /* 0x000000ff0000720c */ /* 0x000fda0003f05270 */
[----:B------:R-:W-:Y:S01]  /*e3f0*/  @P0 FFMA R8, R3, 1.84467440737095516160e+19, RZ ;  /* 0x5f80000003080823 */ /* 0x000fe200000000ff */
[----:B------:R-:W-:Y:S08]  /*e400*/  @!P0 MUFU.RCP R4, R3 ;  /* 0x0000000300048308 */ /* 0x000ff00000001000 */
[----:B------:R-:W1:Y:S02]  /*e410*/  @P0 MUFU.RCP R9, R8 ;  /* 0x0000000800090308 */ /* 0x000e640000001000 */
[----:B-1----:R-:W-:-:S04]  /*e420*/  @P0 FFMA R0, R8, R9, -1 ;  /* 0xbf80000008000423 */ /* 0x002fc80000000009 */
[----:B------:R-:W-:-:S04]  /*e430*/  @P0 FADD.FTZ R0, -R0, -RZ ;  /* 0x800000ff00000221 */ /* 0x000fc80000010100 */
[----:B------:R-:W-:-:S04]  /*e440*/  @P0 FFMA R0, R9, R0, R9 ;  /* 0x0000000009000223 */ /* 0x000fc80000000009 */
[----:B------:R-:W-:Y:S01]  /*e450*/  @P0 FFMA R4, R0, 1.84467440737095516160e+19, RZ ;  /* 0x5f80000000040823 */ /* 0x000fe200000000ff */
[----:B------:R-:W-:Y:S06]  /*e460*/  BRA `(.L_x_146) ;  /* 0x0000000000887947 */ /* 0x000fec0003800000 */
.L_x_145:
[----:B------:R-:W-:-:S04]  /*e470*/  IADD3 R24, R20, -0xfd, RZ ;  /* 0xffffff0314187810 */ /* 0x000fc80007ffe0ff */
[----:B------:R-:W-:-:S13]  /*e480*/  ISETP.GT.U32.AND P0, PT, R24, 0x1, PT ;  /* 0x000000011800780c */ /* 0x000fda0003f04070 */
[----:B------:R-:W-:Y:S05]  /*e490*/  @P0 BRA `(.L_x_147) ;  /* 0x0000000000780947 */ /* 0x000fea0003800000 */
[----:B------:R-:W-:Y:S01]  /*e4a0*/  LOP3.LUT R0, R3, 0x7fffff, RZ, 0xc0, !PT ;  /* 0x007fffff03007812 */ /* 0x000fe200078ec0ff */
[----:B------:R-:W-:-:S03]  /*e4b0*/  IMAD.MOV.U32 R15, RZ, RZ, 0x3 ;  /* 0x00000003ff0f7424 */ /* 0x000fc600078e00ff */
[----:B------:R-:W-:Y:S02]  /*e4c0*/  LOP3.LUT R0, R0, 0x3f800000, RZ, 0xfc, !PT ;  /* 0x3f80000000007812 */ /* 0x000fe400078efcff */
[----:B------:R-:W-:Y:S02]  /*e4d0*/  SHF.L.U32 R15, R15, R24, RZ ;  /* 0x000000180f0f7219 */ /* 0x000fe400000006ff */
[----:B------:R-:W1:Y:S02]  /*e4e0*/  MUFU.RCP R9, R0 ;  /* 0x0000000000097308 */ /* 0x000e640000001000 */
[----:B-1----:R-:W-:-:S04]  /*e4f0*/  FFMA R4, R0, R9, -1 ;  /* 0xbf80000000047423 */ /* 0x002fc80000000009 */
[----:B------:R-:W-:-:S04]  /*e500*/  FADD.FTZ R4, -R4, -RZ ;  /* 0x800000ff04047221 */ /* 0x000fc80000010100 */
[CCC-:B------:R-:W-:Y:S01]  /*e510*/  FFMA.RM R8, R9.reuse, R4.reuse, R9.reuse ;  /* 0x0000000409087223 */ /* 0x1c0fe20000004009 */
[----:B------:R-:W-:-:S04]  /*e520*/  FFMA.RP R9, R9, R4, R9 ;  /* 0x0000000409097223 */ /* 0x000fc80000008009 */
[C---:B------:R-:W-:Y:S02]  /*e530*/  LOP3.LUT R4, R8.reuse, 0x7fffff, RZ, 0xc0, !PT ;  /* 0x007fffff08047812 */ /* 0x040fe400078ec0ff */
[----:B------:R-:W-:Y:S02]  /*e540*/  FSETP.NEU.FTZ.AND P0, PT, R8, R9, PT ;  /* 0x000000090800720b */ /* 0x000fe40003f1d000 */
[----:B------:R-:W-:Y:S02]  /*e550*/  LOP3.LUT R4, R4, 0x800000, RZ, 0xfc, !PT ;  /* 0x0080000004047812 */ /* 0x000fe400078efcff */
[----:B------:R-:W-:Y:S02]  /*e560*/  SEL R8, RZ, 0xffffffff, !P0 ;  /* 0xffffffffff087807 */ /* 0x000fe40004000000 */
[----:B------:R-:W-:Y:S02]  /*e570*/  LOP3.LUT R15, R15, R4, RZ, 0xc0, !PT ;  /* 0x000000040f0f7212 */ /* 0x000fe400078ec0ff */
[----:B------:R-:W-:-:S02]  /*e580*/  IADD3 R9, -R8, RZ, RZ ;  /* 0x000000ff08097210 */ /* 0x000fc40007ffe1ff */
[-C--:B------:R-:W-:Y:S02]  /*e590*/  SHF.R.U32.HI R15, RZ, R24.reuse, R15 ;  /* 0x00000018ff0f7219 */ /* 0x080fe4000001160f */
[----:B------:R-:W-:Y:S02]  /*e5a0*/  LOP3.LUT P1, RZ, R9, R24, R4, 0xf8, !PT ;  /* 0x0000001809ff7212 */ /* 0x000fe4000782f804 */
[C---:B------:R-:W-:Y:S02]  /*e5b0*/  LOP3.LUT P0, RZ, R15.reuse, 0x1, RZ, 0xc0, !PT ;  /* 0x000000010fff7812 */ /* 0x040fe4000780c0ff */
[----:B------:R-:W-:Y:S02]  /*e5c0*/  LOP3.LUT P2, RZ, R15, 0x2, RZ, 0xc0, !PT ;  /* 0x000000020fff7812 */ /* 0x000fe4000784c0ff */
[----:B------:R-:W-:Y:S02]  /*e5d0*/  IADD3 R9, R20, -0xfc, RZ ;  /* 0xffffff0414097810 */ /* 0x000fe40007ffe0ff */
[----:B------:R-:W-:-:S02]  /*e5e0*/  PLOP3.LUT P0, PT, P0, P1, P2, 0xe0, 0x0 ;  /* 0x000000000000781c */ /* 0x000fc40000703c20 */
[----:B------:R-:W-:Y:S02]  /*e5f0*/  LOP3.LUT P1, RZ, R3, 0x7fffff, RZ, 0xc0, !PT ;  /* 0x007fffff03ff7812 */ /* 0x000fe4000782c0ff */
[----:B------:R-:W-:Y:S02]  /*e600*/  SEL R0, RZ, 0x1, !P0 ;  /* 0x00000001ff007807 */ /* 0x000fe40004000000 */
[----:B------:R-:W-:Y:S02]  /*e610*/  SHF.R.U32.HI R4, RZ, R9, R4 ;  /* 0x00000009ff047219 */ /* 0x000fe40000011604 */
[----:B------:R-:W-:-:S04]  /*e620*/  IADD3 R0, -R0, RZ, RZ ;  /* 0x000000ff00007210 */ /* 0x000fc80007ffe1ff */
[----:B------:R-:W-:-:S13]  /*e630*/  ISETP.GE.AND P0, PT, R0, RZ, PT ;  /* 0x000000ff0000720c */ /* 0x000fda0003f06270 */
[----:B------:R-:W-:-:S05]  /*e640*/  @!P0 VIADD R4, R4, 0x1 ;  /* 0x0000000104048836 */ /* 0x000fca0000000000 */
[----:B------:R-:W-:-:S04]  /*e650*/  @!P1 SHF.L.U32 R4, R4, 0x1, RZ ;  /* 0x0000000104049819 */ /* 0x000fc800000006ff */
[----:B------:R-:W-:Y:S01]  /*e660*/  LOP3.LUT R4, R4, 0x80000000, R3, 0xf8, !PT ;  /* 0x8000000004047812 */ /* 0x000fe200078ef803 */
[----:B------:R-:W-:Y:S06]  /*e670*/  BRA `(.L_x_146) ;  /* 0x0000000000047947 */ /* 0x000fec0003800000 */
.L_x_147:
[----:B------:R1:W2:Y:S02]  /*e680*/  MUFU.RCP R4, R3 ;  /* 0x0000000300047308 */ /* 0x0002a40000001000 */
.L_x_146:
[----:B------:R-:W-:Y:S05]  /*e690*/  BSYNC B2 ;  /* 0x0000000000027941 */ /* 0x000fea0003800000 */
.L_x_144:
[----:B------:R-:W-:Y:S02]  /*e6a0*/  MOV R8, R12 ;  /* 0x0000000c00087202 */ /* 0x000fe40000000f00 */
[----:B------:R-:W-:-:S04]  /*e6b0*/  MOV R9, 0x0 ;  /* 0x0000000000097802 */ /* 0x000fc80000000f00 */
[----:B-12---:R-:W-:Y:S05]  /*e6c0*/  RET.REL.NODEC R8 `(_ZN7cutlass13device_kernelINS_4fmha6kernel28FmhaKernelTmaWarpSpecializedINS1_10collective30FmhaMainloopTmaWarpSpecializedINS_10bfloat16_tEffN4cute5tupleIJNS7_1CILi128EEESA_SA_EEENS8_IJiNS9_ILi1EEENS8_IJiiEEEEEESE_SE_NS4_14ResidualFusionEJNS2_6OptionILNS2_3TagE0ENS9_ILb1EEEEENSG_ILSH_2ESI_EEEEENS4_15FmhaFwdEpilogueIS6_fNS8_IJNS9_ILi64EEESA_SA_EEEEENS2_23PersistentTileSchedulerEJSJ_SK_EEEEEvNT_6ParamsE) ;  /* 0xffffff18084c7950 */ /* 0x006fea0003c3ffff */
.L_x_148:
[----:B------:R-:W-:-:S00]  /*e6d0*/  BRA `(.L_x_148) ;  /* 0xfffffffc00fc7947 */ /* 0x000fc0000383ffff */
[----:B------:R-:W-:-:S00]  /*e6e0*/  NOP ;  /* 0x0000000000007918 */ /* 0x000fc00000000000 */
        /* <DEDUP_REMOVED lines=9> */
.L_x_149:


//--------------------- .nv.global.init           --------------------------
	.section	.nv.global.init,"aw",@progbits
.nv.global.init:
	.type		$str$24,@object
	.size		$str$24,($str$25 - $str$24)
$str$24:
        /*0000*/ 	.byte	0x28, 0x61, 0x64, 0x64, 0x72, 0x65, 0x73, 0x73, 0x20, 0x26, 0x20, 0x6d, 0x61, 0x73, 0x6b, 0x29
        /*0010*/ 	.byte	0x20, 0x3d, 0x3d, 0x20, 0x30, 0x00
	.type		$str$25,@object
	.size		$str$25,(__unnamed_1 - $str$25)
$str$25:
        /*0016*/ 	.byte	0x2f, 0x74, 0x6d, 0x70, 0x2f, 0x63, 0x75, 0x74, 0x6c, 0x61, 0x73, 0x73, 0x5f, 0x73, 0x77, 0x65
        /*0026*/ 	.byte	0x65, 0x70, 0x5f, 0x73, 0x72, 0x63, 0x2f, 0x69, 0x6e, 0x63, 0x6c, 0x75, 0x64, 0x65, 0x2f, 0x63
        /*0036*/ 	.byte	0x75, 0x74, 0x65, 0x2f, 0x70, 0x6f, 0x69, 0x6e, 0x74, 0x65, 0x72, 0x5f, 0x66, 0x6c, 0x61, 0x67
        /*0046*/ 	.byte	0x67, 0x65, 0x64, 0x2e, 0x68, 0x70, 0x70, 0x00
	.type		__unnamed_1,@object
	.size		__unnamed_1,(__unnamed_2 - __unnamed_1)
__unnamed_1:
        /*004e*/ 	.byte	0x61, 0x75, 0x74, 0x6f, 0x20, 0x63, 0x75, 0x74, 0x65, 0x3a, 0x3a, 0x61, 0x73, 0x5f, 0x70, 0x6f
        /* <DEDUP_REMOVED lines=27> */
        /*020e*/ 	.byte	0x32, 0x30, 0x34, 0x38, 0x3e, 0x3e, 0x3e, 0x3e, 0x3e, 0x5d, 0x00
	.type		__unnamed_2,@object
	.size		__unnamed_2,(.L_1 - __unnamed_2)
__unnamed_2:
        /* <DEDUP_REMOVED lines=29> */
.L_1:


//--------------------- .nv.shared._ZN7cutlass13device_kernelINS_4fmha6kernel28FmhaKernelTmaWarpSpecializedINS1_10collective30FmhaMainloopTmaWarpSpecializedINS_10bfloat16_tEffN4cute5tupleIJNS7_1CILi128EEESA_SA_EEENS8_IJiNS9_ILi1EEENS8_IJiiEEEEEESE_SE_NS4_14ResidualFusionEJNS2_6OptionILNS2_3TagE0ENS9_ILb1EEEEENSG_ILSH_2ESI_EEEEENS4_15FmhaFwdEpilogueIS6_fNS8_IJNS9_ILi64EEESA_SA_EEEEENS2_23PersistentTileSchedulerEJSJ_SK_EEEEEvNT_6ParamsE --------------------------
	.section	.nv.shared._ZN7cutlass13device_kernelINS_4fmha6kernel28FmhaKernelTmaWarpSpecializedINS1_10collective30FmhaMainloopTmaWarpSpecializedINS_10bfloat16_tEffN4cute5tupleIJNS7_1CILi128EEESA_SA_EEENS8_IJiNS9_ILi1EEENS8_IJiiEEEEEESE_SE_NS4_14ResidualFusionEJNS2_6OptionILNS2_3TagE0ENS9_ILb1EEEEENSG_ILSH_2ESI_EEEEENS4_15FmhaFwdEpilogueIS6_fNS8_IJNS9_ILi64EEESA_SA_EEEEENS2_23PersistentTileSchedulerEJSJ_SK_EEEEEvNT_6ParamsE,"aw",@nobits
	.sectionflags	@""
	.align	16
	.zero		1024


//--------------------- .nv.shared.reserved.0     --------------------------
	.section	.nv.shared.reserved.0,"aw",@nobits
	.weak		__nv_reservedSMEM_offset_0_alias
	.size		__nv_reservedSMEM_offset_0_alias, 0, 0
	.other		__nv_reservedSMEM_offset_0_alias,@"STO_CUDA_RESERVED_SHARED STV_DEFAULT"
__nv_reservedSMEM_offset_0_alias:
	.zero		0


//--------------------- .nv.global                --------------------------
	.section	.nv.global,"aw",@nobits
.nv.global:
	.type		_ZN39_INTERNAL_9a3798b0_4_k_cu_ff276038_37984cute1_E,@object
	.size		_ZN39_INTERNAL_9a3798b0_4_k_cu_ff276038_37984cute1_E,(_ZN39_INTERNAL_9a3798b0_4_k_cu_ff276038_37984cuda3std3__45__cpo6cbeginE - _ZN39_INTERNAL_9a3798b0_4_k_cu_ff276038_37984cute1_E)
_ZN39_INTERNAL_9a3798b0_4_k_cu_ff276038_37984cute1_E:
	.zero		1
	.type		_ZN39_INTERNAL_9a3798b0_4_k_cu_ff276038_37984cuda3std3__45__cpo6cbeginE,@object
	.size		_ZN39_INTERNAL_9a3798b0_4_k_cu_ff276038_37984cuda3std3__45__cpo6cbeginE,(_ZN39_INTERNAL_9a3798b0_4_k_cu_ff276038_37984cuda3std3__48in_placeE - _ZN39_INTERNAL_9a3798b0_4_k_cu_ff276038_37984cuda3std3__45__cpo6cbeginE)
_ZN39_INTERNAL_9a3798b0_4_k_cu_ff276038_37984cuda3std3__45__cpo6cbeginE:
	.zero		1
	.type		_ZN39_INTERNAL_9a3798b0_4_k_cu_ff276038_37984cuda3std3__48in_placeE,@object
	.size		_ZN39_INTERNAL_9a3798b0_4_k_cu_ff276038_37984cuda3std3__48in_placeE,(_ZN39_INTERNAL_9a3798b0_4_k_cu_ff276038_37984cuda3std6ranges3__45__cpo9iter_moveE - _ZN39_INTERNAL_9a3798b0_4_k_cu_ff276038_37984cuda3std3__48in_placeE)
_ZN39_INTERNAL_9a3798b0_4_k_cu_ff276038_37984cuda3std3__48in_placeE:
	.zero		1
	.type		_ZN39_INTERNAL_9a3798b0_4_k_cu_ff276038_37984cuda3std6ranges3__45__cpo9iter_moveE,@object
	.size		_ZN39_INTERNAL_9a3798b0_4_k_cu_ff276038_37984cuda3std6ranges3__45__cpo9iter_moveE,(_ZN39_INTERNAL_9a3798b0_4_k_cu_ff276038_37984cuda3std3__45__cpo5beginE - _ZN39_INTERNAL_9a3798b0_4_k_cu_ff276038_37984cuda3std6ranges3__45__cpo9iter_moveE)
_ZN39_INTERNAL_9a3798b0_4_k_cu_ff276038_37984cuda3std6ranges3__45__cpo9iter_moveE:
	.zero		1
	.type		_ZN39_INTERNAL_9a3798b0_4_k_cu_ff276038_37984cuda3std3__45__cpo5beginE,@object
	.size		_ZN39_INTERNAL_9a3798b0_4_k_cu_ff276038_37984cuda3std3__45__cpo5beginE,(_ZN39_INTERNAL_9a3798b0_4_k_cu_ff276038_37984cuda3std3__441_GLOBAL__N__9a3798b0_4_k_cu_ff276038_37986ignoreE - _ZN39_INTERNAL_9a3798b0_4_k_cu_ff276038_37984cuda3std3__45__cpo5beginE)
_ZN39_INTERNAL_9a3798b0_4_k_cu_ff276038_37984cuda3std3__45__cpo5beginE:
	.zero		1
	.type		_ZN39_INTERNAL_9a3798b0_4_k_cu_ff276038_37984cuda3std3__441_GLOBAL__N__9a3798b0_4_k_cu_ff276038_37986ignoreE,@object
	.size		_ZN39_INTERNAL_9a3798b0_4_k_cu_ff276038_37984cuda3std3__441_GLOBAL__N__9a3798b0_4_k_cu_ff276038_37986ignoreE,(_ZN39_INTERNAL_9a3798b0_4_k_cu_ff276038_37984cute7productE - _ZN39_INTERNAL_9a3798b0_4_k_cu_ff276038_37984cuda3std3__441_GLOBAL__N__9a3798b0_4_k_cu_ff276038_37986ignoreE)
_ZN39_INTERNAL_9a3798b0_4_k_cu_ff276038_37984cuda3std3__441_GLOBAL__N__9a3798b0_4_k_cu_ff276038_37986ignoreE:
	.zero		1
	.type		_ZN39_INTERNAL_9a3798b0_4_k_cu_ff276038_37984cute7productE,@object
	.size		_ZN39_INTERNAL_9a3798b0_4_k_cu_ff276038_37984cute7productE,(_ZN39_INTERNAL_9a3798b0_4_k_cu_ff276038_37984cuda3std3__45__cpo3endE - _ZN39_INTERNAL_9a3798b0_4_k_cu_ff276038_37984cute7productE)
_ZN39_INTERNAL_9a3798b0_4_k_cu_ff276038_37984cute7productE:
	.zero		1
	.type		_ZN39_INTERNAL_9a3798b0_4_k_cu_ff276038_37984cuda3std3__45__cpo3endE,@object
	.size		_ZN39_INTERNAL_9a3798b0_4_k_cu_ff276038_37984cuda3std3__45__cpo3endE,(_ZN39_INTERNAL_9a3798b0_4_k_cu_ff276038_37984cuda3std3__419piecewise_constructE - _ZN39_INTERNAL_9a3798b0_4_k_cu_ff276038_37984cuda3std3__45__cpo3endE)
_ZN39_INTERNAL_9a3798b0_4_k_cu_ff276038_37984cuda3std3__45__cpo3endE:
	.zero		1
	.type		_ZN39_INTERNAL_9a3798b0_4_k_cu_ff276038_37984cuda3std3__419piecewise_constructE,@object
	.size		_ZN39_INTERNAL_9a3798b0_4_k_cu_ff276038_37984cuda3std3__419piecewise_constructE,(_ZN39_INTERNAL_9a3798b0_4_k_cu_ff276038_37984cuda3std3__45__cpo4cendE - _ZN39_INTERNAL_9a3798b0_4_k_cu_ff276038_37984cuda3std3__419piecewise_constructE)
_ZN39_INTERNAL_9a3798b0_4_k_cu_ff276038_37984cuda3std3__419piecewise_constructE:
	.zero		1
	.type		_ZN39_INTERNAL_9a3798b0_4_k_cu_ff276038_37984cuda3std3__45__cpo4cendE,@object
	.size		_ZN39_INTERNAL_9a3798b0_4_k_cu_ff276038_37984cuda3std3__45__cpo4cendE,(_ZN39_INTERNAL_9a3798b0_4_k_cu_ff276038_37984cuda3std6ranges3__45__cpo4swapE - _ZN39_INTERNAL_9a3798b0_4_k_cu_ff276038_37984cuda3std3__45__cpo4cendE)
_ZN39_INTERNAL_9a3798b0_4_k_cu_ff276038_37984cuda3std3__45__cpo4cendE:
	.zero		1
	.type		_ZN39_INTERNAL_9a3798b0_4_k_cu_ff276038_37984cuda3std6ranges3__45__cpo4swapE,@object
	.size		_ZN39_INTERNAL_9a3798b0_4_k_cu_ff276038_37984cuda3std6ranges3__45__cpo4swapE,(.L_9 - _ZN39_INTERNAL_9a3798b0_4_k_cu_ff276038_37984cuda3std6ranges3__45__cpo4swapE)
_ZN39_INTERNAL_9a3798b0_4_k_cu_ff276038_37984cuda3std6ranges3__45__cpo4swapE:
	.zero		1
.L_9:


//--------------------- .nv.constant0._ZN7cutlass13device_kernelINS_4fmha6kernel28FmhaKernelTmaWarpSpecializedINS1_10collective30FmhaMainloopTmaWarpSpecializedINS_10bfloat16_tEffN4cute5tupleIJNS7_1CILi128EEESA_SA_EEENS8_IJiNS9_ILi1EEENS8_IJiiEEEEEESE_SE_NS4_14ResidualFusionEJNS2_6OptionILNS2_3TagE0ENS9_ILb1EEEEENSG_ILSH_2ESI_EEEEENS4_15FmhaFwdEpilogueIS6_fNS8_IJNS9_ILi64EEESA_SA_EEEEENS2_23PersistentTileSchedulerEJSJ_SK_EEEEEvNT_6ParamsE --------------------------
	.section	.nv.constant0._ZN7cutlass13device_kernelINS_4fmha6kernel28FmhaKernelTmaWarpSpecializedINS1_10collective30FmhaMainloopTmaWarpSpecializedINS_10bfloat16_tEffN4cute5tupleIJNS7_1CILi128EEESA_SA_EEENS8_IJiNS9_ILi1EEENS8_IJiiEEEEEESE_SE_NS4_14ResidualFusionEJNS2_6OptionILNS2_3TagE0ENS9_ILb1EEEEENSG_ILSH_2ESI_EEEEENS4_15FmhaFwdEpilogueIS6_fNS8_IJNS9_ILi64EEESA_SA_EEEEENS2_23PersistentTileSchedulerEJSJ_SK_EEEEEvNT_6ParamsE,"a",@progbits
	.sectionflags	@""
	.align	4
.nv.constant0._ZN7cutlass13device_kernelINS_4fmha6kernel28FmhaKernelTmaWarpSpecializedINS1_10collective30FmhaMainloopTmaWarpSpecializedINS_10bfloat16_tEffN4cute5tupleIJNS7_1CILi128EEESA_SA_EEENS8_IJiNS9_ILi1EEENS8_IJiiEEEEEESE_SE_NS4_14ResidualFusionEJNS2_6OptionILNS2_3TagE0ENS9_ILb1EEEEENSG_ILSH_2ESI_EEEEENS4_15FmhaFwdEpilogueIS6_fNS8_IJNS9_ILi64EEESA_SA_EEEEENS2_23PersistentTileSchedulerEJSJ_SK_EEEEEvNT_6ParamsE:
	.zero		2688


//--------------------- SYMBOLS --------------------------

	.type		.nv.reservedSmem.offset0,@object
	.size		.nv.reservedSmem.offset0,0x4
	.type		__assertfail,@function
